//
// Generated by NVIDIA NVVM Compiler
//
// Compiler Build ID: CL-36424714
// Cuda compilation tools, release 13.0, V13.0.88
// Based on NVVM 20.0.0
//

.version 9.0
.target sm_100
.address_size 64

	// .globl	_Z5setupP17curandStateXORWOW
.global .align 4 .b8 precalc_xorwow_matrix[102400];
.global .align 4 .b8 precalc_xorwow_offset_matrix[102400];
.global .align 4 .b8 mrg32k3aM1[2304];
.global .align 4 .b8 mrg32k3aM2[2304];
.global .align 4 .b8 mrg32k3aM1SubSeq[2016];
.global .align 4 .b8 mrg32k3aM2SubSeq[2016];
.global .align 4 .b8 mrg32k3aM1Seq[2304];
.global .align 4 .b8 mrg32k3aM2Seq[2304];
.const .align 8 .b8 __cr_lgamma_table[72];

.visible .entry _Z5setupP17curandStateXORWOW(
	.param .u64 .ptr .align 1 _Z5setupP17curandStateXORWOW_param_0
)
{
	.reg .pred 	%p<24>;
	.reg .b32 	%r<406>;
	.reg .b64 	%rd<18>;

	ld.param.u64 	%rd8, [_Z5setupP17curandStateXORWOW_param_0];
	cvta.to.global.u64 	%rd9, %rd8;
	mov.u32 	%r182, %ctaid.x;
	mov.u32 	%r183, %ntid.x;
	mov.u32 	%r184, %tid.x;
	mad.lo.s32 	%r185, %r182, %r183, %r184;
	cvt.s64.s32 	%rd17, %r185;
	mul.wide.s32 	%rd10, %r185, 48;
	add.s64 	%rd2, %rd9, %rd10;
	mov.b32 	%r186, -1099090093;
	mov.b32 	%r187, -1860680106;
	st.global.v2.u32 	[%rd2], {%r187, %r186};
	mov.b32 	%r188, -123459836;
	mov.b32 	%r189, -1564786725;
	st.global.v2.u32 	[%rd2+8], {%r189, %r188};
	mov.b32 	%r190, -1216763561;
	mov.b32 	%r191, -589760388;
	st.global.v2.u32 	[%rd2+16], {%r191, %r190};
	setp.eq.s32 	%p1, %r185, 0;
	@%p1 bra 	$L__BB0_42;
	mov.b32 	%r312, 0;
	mov.u64 	%rd12, precalc_xorwow_matrix;
$L__BB0_2:
	and.b64  	%rd4, %rd17, 3;
	setp.eq.s64 	%p2, %rd4, 0;
	@%p2 bra 	$L__BB0_41;
	mul.wide.u32 	%rd11, %r312, 3200;
	add.s64 	%rd5, %rd12, %rd11;
	cvt.u32.u64 	%r2, %rd4;
	mov.b32 	%r313, 0;
$L__BB0_4:
	mov.b32 	%r326, 0;
	mov.u32 	%r327, %r326;
	mov.u32 	%r328, %r326;
	mov.u32 	%r329, %r326;
	mov.u32 	%r330, %r326;
	mov.u32 	%r319, %r326;
$L__BB0_5:
	mul.wide.u32 	%rd13, %r319, 4;
	add.s64 	%rd14, %rd2, %rd13;
	ld.global.u32 	%r10, [%rd14+4];
	shl.b32 	%r11, %r319, 5;
	mov.b32 	%r325, 0;
$L__BB0_6:
	.pragma "nounroll";
	shr.u32 	%r196, %r10, %r325;
	and.b32  	%r197, %r196, 1;
	setp.eq.b32 	%p3, %r197, 1;
	not.pred 	%p4, %p3;
	add.s32 	%r198, %r11, %r325;
	mul.lo.s32 	%r199, %r198, 5;
	mul.wide.u32 	%rd15, %r199, 4;
	add.s64 	%rd6, %rd5, %rd15;
	@%p4 bra 	$L__BB0_8;
	ld.global.u32 	%r200, [%rd6];
	xor.b32  	%r330, %r330, %r200;
	ld.global.u32 	%r201, [%rd6+4];
	xor.b32  	%r329, %r329, %r201;
	ld.global.u32 	%r202, [%rd6+8];
	xor.b32  	%r328, %r328, %r202;
	ld.global.u32 	%r203, [%rd6+12];
	xor.b32  	%r327, %r327, %r203;
	ld.global.u32 	%r204, [%rd6+16];
	xor.b32  	%r326, %r326, %r204;
$L__BB0_8:
	and.b32  	%r206, %r196, 2;
	setp.eq.s32 	%p5, %r206, 0;
	@%p5 bra 	$L__BB0_10;
	ld.global.u32 	%r207, [%rd6+20];
	xor.b32  	%r330, %r330, %r207;
	ld.global.u32 	%r208, [%rd6+24];
	xor.b32  	%r329, %r329, %r208;
	ld.global.u32 	%r209, [%rd6+28];
	xor.b32  	%r328, %r328, %r209;
	ld.global.u32 	%r210, [%rd6+32];
	xor.b32  	%r327, %r327, %r210;
	ld.global.u32 	%r211, [%rd6+36];
	xor.b32  	%r326, %r326, %r211;
$L__BB0_10:
	and.b32  	%r213, %r196, 4;
	setp.eq.s32 	%p6, %r213, 0;
	@%p6 bra 	$L__BB0_12;
	ld.global.u32 	%r214, [%rd6+40];
	xor.b32  	%r330, %r330, %r214;
	ld.global.u32 	%r215, [%rd6+44];
	xor.b32  	%r329, %r329, %r215;
	ld.global.u32 	%r216, [%rd6+48];
	xor.b32  	%r328, %r328, %r216;
	ld.global.u32 	%r217, [%rd6+52];
	xor.b32  	%r327, %r327, %r217;
	ld.global.u32 	%r218, [%rd6+56];
	xor.b32  	%r326, %r326, %r218;
$L__BB0_12:
	and.b32  	%r220, %r196, 8;
	setp.eq.s32 	%p7, %r220, 0;
	@%p7 bra 	$L__BB0_14;
	ld.global.u32 	%r221, [%rd6+60];
	xor.b32  	%r330, %r330, %r221;
	ld.global.u32 	%r222, [%rd6+64];
	xor.b32  	%r329, %r329, %r222;
	ld.global.u32 	%r223, [%rd6+68];
	xor.b32  	%r328, %r328, %r223;
	ld.global.u32 	%r224, [%rd6+72];
	xor.b32  	%r327, %r327, %r224;
	ld.global.u32 	%r225, [%rd6+76];
	xor.b32  	%r326, %r326, %r225;
$L__BB0_14:
	and.b32  	%r227, %r196, 16;
	setp.eq.s32 	%p8, %r227, 0;
	@%p8 bra 	$L__BB0_16;
	ld.global.u32 	%r228, [%rd6+80];
	xor.b32  	%r330, %r330, %r228;
	ld.global.u32 	%r229, [%rd6+84];
	xor.b32  	%r329, %r329, %r229;
	ld.global.u32 	%r230, [%rd6+88];
	xor.b32  	%r328, %r328, %r230;
	ld.global.u32 	%r231, [%rd6+92];
	xor.b32  	%r327, %r327, %r231;
	ld.global.u32 	%r232, [%rd6+96];
	xor.b32  	%r326, %r326, %r232;
$L__BB0_16:
	and.b32  	%r234, %r196, 32;
	setp.eq.s32 	%p9, %r234, 0;
	@%p9 bra 	$L__BB0_18;
	ld.global.u32 	%r235, [%rd6+100];
	xor.b32  	%r330, %r330, %r235;
	ld.global.u32 	%r236, [%rd6+104];
	xor.b32  	%r329, %r329, %r236;
	ld.global.u32 	%r237, [%rd6+108];
	xor.b32  	%r328, %r328, %r237;
	ld.global.u32 	%r238, [%rd6+112];
	xor.b32  	%r327, %r327, %r238;
	ld.global.u32 	%r239, [%rd6+116];
	xor.b32  	%r326, %r326, %r239;
$L__BB0_18:
	and.b32  	%r241, %r196, 64;
	setp.eq.s32 	%p10, %r241, 0;
	@%p10 bra 	$L__BB0_20;
	ld.global.u32 	%r242, [%rd6+120];
	xor.b32  	%r330, %r330, %r242;
	ld.global.u32 	%r243, [%rd6+124];
	xor.b32  	%r329, %r329, %r243;
	ld.global.u32 	%r244, [%rd6+128];
	xor.b32  	%r328, %r328, %r244;
	ld.global.u32 	%r245, [%rd6+132];
	xor.b32  	%r327, %r327, %r245;
	ld.global.u32 	%r246, [%rd6+136];
	xor.b32  	%r326, %r326, %r246;
$L__BB0_20:
	and.b32  	%r248, %r196, 128;
	setp.eq.s32 	%p11, %r248, 0;
	@%p11 bra 	$L__BB0_22;
	ld.global.u32 	%r249, [%rd6+140];
	xor.b32  	%r330, %r330, %r249;
	ld.global.u32 	%r250, [%rd6+144];
	xor.b32  	%r329, %r329, %r250;
	ld.global.u32 	%r251, [%rd6+148];
	xor.b32  	%r328, %r328, %r251;
	ld.global.u32 	%r252, [%rd6+152];
	xor.b32  	%r327, %r327, %r252;
	ld.global.u32 	%r253, [%rd6+156];
	xor.b32  	%r326, %r326, %r253;
$L__BB0_22:
	and.b32  	%r255, %r196, 256;
	setp.eq.s32 	%p12, %r255, 0;
	@%p12 bra 	$L__BB0_24;
	ld.global.u32 	%r256, [%rd6+160];
	xor.b32  	%r330, %r330, %r256;
	ld.global.u32 	%r257, [%rd6+164];
	xor.b32  	%r329, %r329, %r257;
	ld.global.u32 	%r258, [%rd6+168];
	xor.b32  	%r328, %r328, %r258;
	ld.global.u32 	%r259, [%rd6+172];
	xor.b32  	%r327, %r327, %r259;
	ld.global.u32 	%r260, [%rd6+176];
	xor.b32  	%r326, %r326, %r260;
$L__BB0_24:
	and.b32  	%r262, %r196, 512;
	setp.eq.s32 	%p13, %r262, 0;
	@%p13 bra 	$L__BB0_26;
	ld.global.u32 	%r263, [%rd6+180];
	xor.b32  	%r330, %r330, %r263;
	ld.global.u32 	%r264, [%rd6+184];
	xor.b32  	%r329, %r329, %r264;
	ld.global.u32 	%r265, [%rd6+188];
	xor.b32  	%r328, %r328, %r265;
	ld.global.u32 	%r266, [%rd6+192];
	xor.b32  	%r327, %r327, %r266;
	ld.global.u32 	%r267, [%rd6+196];
	xor.b32  	%r326, %r326, %r267;
$L__BB0_26:
	and.b32  	%r269, %r196, 1024;
	setp.eq.s32 	%p14, %r269, 0;
	@%p14 bra 	$L__BB0_28;
	ld.global.u32 	%r270, [%rd6+200];
	xor.b32  	%r330, %r330, %r270;
	ld.global.u32 	%r271, [%rd6+204];
	xor.b32  	%r329, %r329, %r271;
	ld.global.u32 	%r272, [%rd6+208];
	xor.b32  	%r328, %r328, %r272;
	ld.global.u32 	%r273, [%rd6+212];
	xor.b32  	%r327, %r327, %r273;
	ld.global.u32 	%r274, [%rd6+216];
	xor.b32  	%r326, %r326, %r274;
$L__BB0_28:
	and.b32  	%r276, %r196, 2048;
	setp.eq.s32 	%p15, %r276, 0;
	@%p15 bra 	$L__BB0_30;
	ld.global.u32 	%r277, [%rd6+220];
	xor.b32  	%r330, %r330, %r277;
	ld.global.u32 	%r278, [%rd6+224];
	xor.b32  	%r329, %r329, %r278;
	ld.global.u32 	%r279, [%rd6+228];
	xor.b32  	%r328, %r328, %r279;
	ld.global.u32 	%r280, [%rd6+232];
	xor.b32  	%r327, %r327, %r280;
	ld.global.u32 	%r281, [%rd6+236];
	xor.b32  	%r326, %r326, %r281;
$L__BB0_30:
	and.b32  	%r283, %r196, 4096;
	setp.eq.s32 	%p16, %r283, 0;
	@%p16 bra 	$L__BB0_32;
	ld.global.u32 	%r284, [%rd6+240];
	xor.b32  	%r330, %r330, %r284;
	ld.global.u32 	%r285, [%rd6+244];
	xor.b32  	%r329, %r329, %r285;
	ld.global.u32 	%r286, [%rd6+248];
	xor.b32  	%r328, %r328, %r286;
	ld.global.u32 	%r287, [%rd6+252];
	xor.b32  	%r327, %r327, %r287;
	ld.global.u32 	%r288, [%rd6+256];
	xor.b32  	%r326, %r326, %r288;
$L__BB0_32:
	and.b32  	%r290, %r196, 8192;
	setp.eq.s32 	%p17, %r290, 0;
	@%p17 bra 	$L__BB0_34;
	ld.global.u32 	%r291, [%rd6+260];
	xor.b32  	%r330, %r330, %r291;
	ld.global.u32 	%r292, [%rd6+264];
	xor.b32  	%r329, %r329, %r292;
	ld.global.u32 	%r293, [%rd6+268];
	xor.b32  	%r328, %r328, %r293;
	ld.global.u32 	%r294, [%rd6+272];
	xor.b32  	%r327, %r327, %r294;
	ld.global.u32 	%r295, [%rd6+276];
	xor.b32  	%r326, %r326, %r295;
$L__BB0_34:
	and.b32  	%r297, %r196, 16384;
	setp.eq.s32 	%p18, %r297, 0;
	@%p18 bra 	$L__BB0_36;
	ld.global.u32 	%r298, [%rd6+280];
	xor.b32  	%r330, %r330, %r298;
	ld.global.u32 	%r299, [%rd6+284];
	xor.b32  	%r329, %r329, %r299;
	ld.global.u32 	%r300, [%rd6+288];
	xor.b32  	%r328, %r328, %r300;
	ld.global.u32 	%r301, [%rd6+292];
	xor.b32  	%r327, %r327, %r301;
	ld.global.u32 	%r302, [%rd6+296];
	xor.b32  	%r326, %r326, %r302;
$L__BB0_36:
	and.b32  	%r304, %r196, 32768;
	setp.eq.s32 	%p19, %r304, 0;
	@%p19 bra 	$L__BB0_38;
	ld.global.u32 	%r305, [%rd6+300];
	xor.b32  	%r330, %r330, %r305;
	ld.global.u32 	%r306, [%rd6+304];
	xor.b32  	%r329, %r329, %r306;
	ld.global.u32 	%r307, [%rd6+308];
	xor.b32  	%r328, %r328, %r307;
	ld.global.u32 	%r308, [%rd6+312];
	xor.b32  	%r327, %r327, %r308;
	ld.global.u32 	%r309, [%rd6+316];
	xor.b32  	%r326, %r326, %r309;
$L__BB0_38:
	add.s32 	%r325, %r325, 16;
	setp.ne.s32 	%p20, %r325, 32;
	@%p20 bra 	$L__BB0_6;
	mad.lo.s32 	%r310, %r319, -31, %r11;
	add.s32 	%r319, %r310, 1;
	setp.ne.s32 	%p21, %r319, 5;
	@%p21 bra 	$L__BB0_5;
	st.global.u32 	[%rd2+4], %r330;
	st.global.u32 	[%rd2+8], %r329;
	st.global.u32 	[%rd2+12], %r328;
	st.global.u32 	[%rd2+16], %r327;
	st.global.u32 	[%rd2+20], %r326;
	add.s32 	%r313, %r313, 1;
	setp.lt.u32 	%p22, %r313, %r2;
	@%p22 bra 	$L__BB0_4;
$L__BB0_41:
	shr.u64 	%rd7, %rd17, 2;
	add.s32 	%r312, %r312, 1;
	setp.gt.u64 	%p23, %rd17, 3;
	mov.u64 	%rd17, %rd7;
	@%p23 bra 	$L__BB0_2;
$L__BB0_42:
	mov.b32 	%r311, 0;
	st.global.v2.u32 	[%rd2+24], {%r311, %r311};
	st.global.u32 	[%rd2+32], %r311;
	mov.b64 	%rd16, 0;
	st.global.u64 	[%rd2+40], %rd16;
	ret;

}
	// .globl	_Z4piEsPdiP17curandStateXORWOW
.visible .entry _Z4piEsPdiP17curandStateXORWOW(
	.param .u64 .ptr .align 1 _Z4piEsPdiP17curandStateXORWOW_param_0,
	.param .u32 _Z4piEsPdiP17curandStateXORWOW_param_1,
	.param .u64 .ptr .align 1 _Z4piEsPdiP17curandStateXORWOW_param_2
)
{
	.reg .pred 	%p<9>;
	.reg .b32 	%r<190>;
	.reg .b64 	%rd<27>;
	.reg .b64 	%fd<26>;

	ld.param.u64 	%rd2, [_Z4piEsPdiP17curandStateXORWOW_param_0];
	ld.param.u32 	%r51, [_Z4piEsPdiP17curandStateXORWOW_param_1];
	ld.param.u64 	%rd3, [_Z4piEsPdiP17curandStateXORWOW_param_2];
	mov.u32 	%r52, %ctaid.x;
	mov.u32 	%r53, %ntid.x;
	mov.u32 	%r54, %tid.x;
	mad.lo.s32 	%r1, %r52, %r53, %r54;
	setp.lt.s32 	%p1, %r51, 1;
	mov.f64 	%fd25, 0d0000000000000000;
	@%p1 bra 	$L__BB1_8;
	cvta.to.global.u64 	%rd4, %rd3;
	mul.wide.s32 	%rd5, %r1, 48;
	add.s64 	%rd1, %rd4, %rd5;
	ld.global.v2.u32 	{%r2, %r184}, [%rd1];
	ld.global.v2.u32 	{%r185, %r186}, [%rd1+8];
	ld.global.v2.u32 	{%r187, %r188}, [%rd1+16];
	setp.eq.s32 	%p2, %r51, 1;
	mov.b32 	%r189, 0;
	mov.u32 	%r177, %r2;
	@%p2 bra 	$L__BB1_5;
	add.s32 	%r164, %r2, 1449748;
	and.b32  	%r58, %r51, 2147483646;
	neg.s32 	%r163, %r58;
	mov.b32 	%r189, 0;
$L__BB1_3:
	shr.u32 	%r59, %r184, 2;
	xor.b32  	%r60, %r59, %r184;
	shl.b32 	%r61, %r188, 4;
	shl.b32 	%r62, %r60, 1;
	xor.b32  	%r63, %r62, %r61;
	xor.b32  	%r64, %r63, %r60;
	xor.b32  	%r65, %r64, %r188;
	add.s32 	%r66, %r164, %r65;
	add.s32 	%r67, %r66, -1087311;
	shr.u32 	%r68, %r185, 2;
	xor.b32  	%r69, %r68, %r185;
	shl.b32 	%r70, %r65, 4;
	shl.b32 	%r71, %r69, 1;
	xor.b32  	%r72, %r71, %r70;
	xor.b32  	%r73, %r72, %r69;
	xor.b32  	%r74, %r73, %r65;
	add.s32 	%r75, %r164, %r74;
	add.s32 	%r76, %r75, -724874;
	cvt.u64.u32 	%rd6, %r67;
	mul.wide.u32 	%rd7, %r76, 2097152;
	xor.b64  	%rd8, %rd7, %rd6;
	cvt.rn.f64.u64 	%fd4, %rd8;
	fma.rn.f64 	%fd5, %fd4, 0d3CA0000000000000, 0d3C90000000000000;
	shr.u32 	%r77, %r186, 2;
	xor.b32  	%r78, %r77, %r186;
	shl.b32 	%r79, %r74, 4;
	shl.b32 	%r80, %r78, 1;
	xor.b32  	%r81, %r80, %r79;
	xor.b32  	%r82, %r81, %r78;
	xor.b32  	%r83, %r82, %r74;
	add.s32 	%r84, %r164, %r83;
	add.s32 	%r85, %r84, -362437;
	shr.u32 	%r86, %r187, 2;
	xor.b32  	%r87, %r86, %r187;
	shl.b32 	%r88, %r83, 4;
	shl.b32 	%r89, %r87, 1;
	xor.b32  	%r90, %r89, %r88;
	xor.b32  	%r91, %r90, %r87;
	xor.b32  	%r184, %r91, %r83;
	shr.u32 	%r92, %r188, 2;
	xor.b32  	%r93, %r92, %r188;
	shl.b32 	%r94, %r184, 4;
	shl.b32 	%r95, %r93, 1;
	xor.b32  	%r96, %r95, %r94;
	xor.b32  	%r97, %r96, %r93;
	xor.b32  	%r185, %r97, %r184;
	shr.u32 	%r98, %r65, 2;
	xor.b32  	%r99, %r98, %r65;
	shl.b32 	%r100, %r185, 4;
	shl.b32 	%r101, %r99, 1;
	xor.b32  	%r102, %r101, %r100;
	xor.b32  	%r103, %r102, %r99;
	xor.b32  	%r186, %r103, %r185;
	shr.u32 	%r104, %r74, 2;
	xor.b32  	%r105, %r104, %r74;
	shl.b32 	%r106, %r186, 4;
	shl.b32 	%r107, %r105, 1;
	xor.b32  	%r108, %r107, %r106;
	xor.b32  	%r109, %r108, %r105;
	xor.b32  	%r187, %r109, %r186;
	shr.u32 	%r110, %r83, 2;
	xor.b32  	%r111, %r110, %r83;
	shl.b32 	%r112, %r187, 4;
	shl.b32 	%r113, %r111, 1;
	xor.b32  	%r114, %r113, %r112;
	xor.b32  	%r115, %r114, %r111;
	xor.b32  	%r188, %r115, %r187;
	add.s32 	%r116, %r164, %r188;
	add.s32 	%r117, %r184, %r164;
	cvt.u64.u32 	%rd9, %r85;
	mul.wide.u32 	%rd10, %r117, 2097152;
	xor.b64  	%rd11, %rd10, %rd9;
	cvt.rn.f64.u64 	%fd6, %rd11;
	fma.rn.f64 	%fd7, %fd6, 0d3CA0000000000000, 0d3C90000000000000;
	mul.f64 	%fd8, %fd7, %fd7;
	fma.rn.f64 	%fd9, %fd5, %fd5, %fd8;
	setp.le.f64 	%p3, %fd9, 0d3FF0000000000000;
	selp.u32 	%r118, 1, 0, %p3;
	add.s32 	%r119, %r189, %r118;
	add.s32 	%r120, %r164, %r185;
	add.s32 	%r121, %r120, 362437;
	add.s32 	%r122, %r164, %r186;
	add.s32 	%r123, %r122, 724874;
	cvt.u64.u32 	%rd12, %r121;
	mul.wide.u32 	%rd13, %r123, 2097152;
	xor.b64  	%rd14, %rd13, %rd12;
	cvt.rn.f64.u64 	%fd10, %rd14;
	fma.rn.f64 	%fd11, %fd10, 0d3CA0000000000000, 0d3C90000000000000;
	add.s32 	%r124, %r164, %r187;
	add.s32 	%r125, %r124, 1087311;
	add.s32 	%r126, %r116, 1449748;
	cvt.u64.u32 	%rd15, %r125;
	mul.wide.u32 	%rd16, %r126, 2097152;
	xor.b64  	%rd17, %rd16, %rd15;
	cvt.rn.f64.u64 	%fd12, %rd17;
	fma.rn.f64 	%fd13, %fd12, 0d3CA0000000000000, 0d3C90000000000000;
	mul.f64 	%fd14, %fd13, %fd13;
	fma.rn.f64 	%fd15, %fd11, %fd11, %fd14;
	setp.le.f64 	%p4, %fd15, 0d3FF0000000000000;
	selp.u32 	%r127, 1, 0, %p4;
	add.s32 	%r189, %r119, %r127;
	add.s32 	%r164, %r164, 2899496;
	add.s32 	%r163, %r163, 2;
	setp.ne.s32 	%p5, %r163, 0;
	@%p5 bra 	$L__BB1_3;
	add.s32 	%r177, %r164, -1449748;
$L__BB1_5:
	and.b32  	%r128, %r51, 1;
	setp.eq.b32 	%p6, %r128, 1;
	not.pred 	%p7, %p6;
	@%p7 bra 	$L__BB1_7;
	shr.u32 	%r129, %r184, 2;
	xor.b32  	%r130, %r129, %r184;
	shl.b32 	%r131, %r188, 4;
	shl.b32 	%r132, %r130, 1;
	xor.b32  	%r133, %r132, %r131;
	xor.b32  	%r134, %r133, %r130;
	xor.b32  	%r40, %r134, %r188;
	add.s32 	%r135, %r177, %r40;
	add.s32 	%r136, %r135, 362437;
	shr.u32 	%r137, %r185, 2;
	xor.b32  	%r138, %r137, %r185;
	shl.b32 	%r139, %r40, 4;
	shl.b32 	%r140, %r138, 1;
	xor.b32  	%r141, %r140, %r139;
	xor.b32  	%r142, %r141, %r138;
	xor.b32  	%r41, %r142, %r40;
	add.s32 	%r143, %r177, %r41;
	add.s32 	%r144, %r143, 724874;
	cvt.u64.u32 	%rd18, %r136;
	mul.wide.u32 	%rd19, %r144, 2097152;
	xor.b64  	%rd20, %rd19, %rd18;
	cvt.rn.f64.u64 	%fd16, %rd20;
	fma.rn.f64 	%fd17, %fd16, 0d3CA0000000000000, 0d3C90000000000000;
	shr.u32 	%r145, %r186, 2;
	xor.b32  	%r146, %r145, %r186;
	shl.b32 	%r147, %r41, 4;
	shl.b32 	%r148, %r146, 1;
	xor.b32  	%r149, %r148, %r147;
	xor.b32  	%r150, %r149, %r146;
	xor.b32  	%r42, %r150, %r41;
	add.s32 	%r151, %r177, %r42;
	add.s32 	%r152, %r151, 1087311;
	shr.u32 	%r153, %r187, 2;
	xor.b32  	%r154, %r153, %r187;
	shl.b32 	%r155, %r42, 4;
	shl.b32 	%r156, %r154, 1;
	xor.b32  	%r157, %r156, %r155;
	xor.b32  	%r158, %r157, %r154;
	xor.b32  	%r43, %r158, %r42;
	add.s32 	%r159, %r177, %r43;
	add.s32 	%r160, %r159, 1449748;
	cvt.u64.u32 	%rd21, %r152;
	mul.wide.u32 	%rd22, %r160, 2097152;
	xor.b64  	%rd23, %rd22, %rd21;
	cvt.rn.f64.u64 	%fd18, %rd23;
	fma.rn.f64 	%fd19, %fd18, 0d3CA0000000000000, 0d3C90000000000000;
	mul.f64 	%fd20, %fd19, %fd19;
	fma.rn.f64 	%fd21, %fd17, %fd17, %fd20;
	setp.le.f64 	%p8, %fd21, 0d3FF0000000000000;
	selp.u32 	%r161, 1, 0, %p8;
	add.s32 	%r189, %r189, %r161;
	mov.u32 	%r184, %r188;
	mov.u32 	%r185, %r40;
	mov.u32 	%r186, %r41;
	mov.u32 	%r187, %r42;
	mov.u32 	%r188, %r43;
$L__BB1_7:
	st.global.v2.u32 	[%rd1+8], {%r185, %r186};
	st.global.v2.u32 	[%rd1+16], {%r187, %r188};
	mad.lo.s32 	%r162, %r51, 1449748, %r2;
	st.global.v2.u32 	[%rd1], {%r162, %r184};
	cvt.rn.f64.u32 	%fd22, %r189;
	mul.f64 	%fd25, %fd22, 0d4010000000000000;
$L__BB1_8:
	cvta.to.global.u64 	%rd24, %rd2;
	cvt.rn.f64.s32 	%fd23, %r51;
	div.rn.f64 	%fd24, %fd25, %fd23;
	mul.wide.s32 	%rd25, %r1, 8;
	add.s64 	%rd26, %rd24, %rd25;
	st.global.f64 	[%rd26], %fd24;
	ret;

}


// ===== COMPILED SASS (sm_100) =====

	.target	sm_100

	.elftype	@"ET_EXEC"


//--------------------- .note.nv.tkinfo           --------------------------
	.section	.note.nv.tkinfo,"",@"SHT_NOTE"
	.sectionflags	@"SHF_NOTE_NV_TKINFO"
	.tkinfo
        /*0018*/ 	.word	0x00000002
        /*0030*/ 	.string	""
        /*0030*/ 	.string	"ptxas"
        /*0030*/ 	.string	"Cuda compilation tools, release 13.0, V13.0.88"
        /*0030*/ 	.string	"Build cuda_13.0.r13.0/compiler.36424714_0"
        /*0030*/ 	.string	"-arch sm_100 -m 64 "



//--------------------- .note.nv.cuinfo           --------------------------
	.section	.note.nv.cuinfo,"",@"SHT_NOTE"
	.sectionflags	@"SHF_NOTE_NV_CUINFO"
        /*0018*/ 	.short	0x0002
        /*001a*/ 	.short	0x0064
        /*001c*/ 	.short	0x0082
	.zero		2


//--------------------- .nv.info                  --------------------------
	.section	.nv.info,"",@"SHT_CUDA_INFO"
	.align	4


	//----- nvinfo : EIATTR_REGCOUNT
	.align		4
        /*0000*/ 	.byte	0x04, 0x2f
        /*0002*/ 	.short	(.L_10 - .L_9)
	.align		4
.L_9:
        /*0004*/ 	.word	index@(_Z5setupP17curandStateXORWOW)
        /*0008*/ 	.word	0x0000001f


	//----- nvinfo : EIATTR_FRAME_SIZE
	.align		4
.L_10:
        /*000c*/ 	.byte	0x04, 0x11
        /*000e*/ 	.short	(.L_12 - .L_11)
	.align		4
.L_11:
        /*0010*/ 	.word	index@(_Z5setupP17curandStateXORWOW)
        /*0014*/ 	.word	0x00000000


	//----- nvinfo : EIATTR_REGCOUNT
	.align		4
.L_12:
        /*0018*/ 	.byte	0x04, 0x2f
        /*001a*/ 	.short	(.L_14 - .L_13)
	.align		4
.L_13:
        /*001c*/ 	.word	index@(_Z4piEsPdiP17curandStateXORWOW)
        /*0020*/ 	.word	0x0000001e


	//----- nvinfo : EIATTR_FRAME_SIZE
	.align		4
.L_14:
        /*0024*/ 	.byte	0x04, 0x11
        /*0026*/ 	.short	(.L_16 - .L_15)
	.align		4
.L_15:
        /*0028*/ 	.word	index@($__internal_0_$__cuda_sm20_div_rn_f64_full)
        /*002c*/ 	.word	0x00000000


	//----- nvinfo : EIATTR_FRAME_SIZE
	.align		4
.L_16:
        /*0030*/ 	.byte	0x04, 0x11
        /*0032*/ 	.short	(.L_18 - .L_17)
	.align		4
.L_17:
        /*0034*/ 	.word	index@(_Z4piEsPdiP17curandStateXORWOW)
        /*0038*/ 	.word	0x00000000


	//----- nvinfo : EIATTR_MIN_STACK_SIZE
	.align		4
.L_18:
        /*003c*/ 	.byte	0x04, 0x12
        /*003e*/ 	.short	(.L_20 - .L_19)
	.align		4
.L_19:
        /*0040*/ 	.word	index@(_Z4piEsPdiP17curandStateXORWOW)
        /*0044*/ 	.word	0x00000000


	//----- nvinfo : EIATTR_MIN_STACK_SIZE
	.align		4
.L_20:
        /*0048*/ 	.byte	0x04, 0x12
        /*004a*/ 	.short	(.L_22 - .L_21)
	.align		4
.L_21:
        /*004c*/ 	.word	index@(_Z5setupP17curandStateXORWOW)
        /*0050*/ 	.word	0x00000000
.L_22:


//--------------------- .nv.compat                --------------------------
	.section	.nv.compat,"",@"SHT_CUDA_COMPAT_INFO"
	.align	4
        /*0000*/ 	.byte	0x02, 0x09, 0x00, 0x00, 0x02, 0x02, 0x01, 0x00, 0x02, 0x05, 0x05, 0x00, 0x03, 0x07, 0x01, 0x01
        /*0010*/ 	.byte	0x02, 0x03, 0x00, 0x00, 0x02, 0x06, 0x01, 0x00, 0x04, 0x0b, 0x08, 0x00, 0x01, 0x00, 0x00, 0x00
        /*0020*/ 	.byte	0x00, 0x00, 0x00, 0x00


//--------------------- .nv.info._Z4piEsPdiP17curandStateXORWOW --------------------------
	.section	.nv.info._Z4piEsPdiP17curandStateXORWOW,"",@"SHT_CUDA_INFO"
	.sectionflags	@""
	.align	4


	//----- nvinfo : EIATTR_CUDA_API_VERSION
	.align		4
        /*0000*/ 	.byte	0x04, 0x37
        /*0002*/ 	.short	(.L_24 - .L_23)
.L_23:
        /*0004*/ 	.word	0x00000082


	//----- nvinfo : EIATTR_KPARAM_INFO
	.align		4
.L_24:
        /*0008*/ 	.byte	0x04, 0x17
        /*000a*/ 	.short	(.L_26 - .L_25)
.L_25:
        /*000c*/ 	.word	0x00000000
        /*0010*/ 	.short	0x0002
        /*0012*/ 	.short	0x0010
        /*0014*/ 	.byte	0x00, 0xf5, 0x21, 0x00


	//----- nvinfo : EIATTR_KPARAM_INFO
	.align		4
.L_26:
        /*0018*/ 	.byte	0x04, 0x17
        /*001a*/ 	.short	(.L_28 - .L_27)
.L_27:
        /*001c*/ 	.word	0x00000000
        /*0020*/ 	.short	0x0001
        /*0022*/ 	.short	0x0008
        /*0024*/ 	.byte	0x00, 0xf0, 0x11, 0x00


	//----- nvinfo : EIATTR_KPARAM_INFO
	.align		4
.L_28:
        /*0028*/ 	.byte	0x04, 0x17
        /*002a*/ 	.short	(.L_30 - .L_29)
.L_29:
        /*002c*/ 	.word	0x00000000
        /*0030*/ 	.short	0x0000
        /*0032*/ 	.short	0x0000
        /*0034*/ 	.byte	0x00, 0xf5, 0x21, 0x00


	//----- nvinfo : EIATTR_SPARSE_MMA_MASK
	.align		4
.L_30:
        /*0038*/ 	.byte	0x03, 0x50
        /*003a*/ 	.short	0x0000


	//----- nvinfo : EIATTR_MAXREG_COUNT
	.align		4
        /*003c*/ 	.byte	0x03, 0x1b
        /*003e*/ 	.short	0x00ff


	//----- nvinfo : EIATTR_MERCURY_ISA_VERSION
	.align		4
        /*0040*/ 	.byte	0x03, 0x5f
        /*0042*/ 	.short	0x0101


	//----- nvinfo : EIATTR_VRC_CTA_INIT_COUNT
	.align		4
        /*0044*/ 	.byte	0x02, 0x4a
	.zero		1
	.zero		1


	//----- nvinfo : EIATTR_EXIT_INSTR_OFFSETS
	.align		4
        /*0048*/ 	.byte	0x04, 0x1c
        /*004a*/ 	.short	(.L_32 - .L_31)


	//   ....[0]....
.L_31:
        /*004c*/ 	.word	0x00000c40


	//----- nvinfo : EIATTR_CRS_STACK_SIZE
	.align		4
.L_32:
        /*0050*/ 	.byte	0x04, 0x1e
        /*0052*/ 	.short	(.L_34 - .L_33)
.L_33:
        /*0054*/ 	.word	0x00000000


	//----- nvinfo : EIATTR_CBANK_PARAM_SIZE
	.align		4
.L_34:
        /*0058*/ 	.byte	0x03, 0x19
        /*005a*/ 	.short	0x0018


	//----- nvinfo : EIATTR_PARAM_CBANK
	.align		4
        /*005c*/ 	.byte	0x04, 0x0a
        /*005e*/ 	.short	(.L_36 - .L_35)
	.align		4
.L_35:
        /*0060*/ 	.word	index@(.nv.constant0._Z4piEsPdiP17curandStateXORWOW)
        /*0064*/ 	.short	0x0380
        /*0066*/ 	.short	0x0018


	//----- nvinfo : EIATTR_SW_WAR
	.align		4
.L_36:
        /*0068*/ 	.byte	0x04, 0x36
        /*006a*/ 	.short	(.L_38 - .L_37)
.L_37:
        /*006c*/ 	.word	0x00000008
.L_38:


//--------------------- .nv.info._Z5setupP17curandStateXORWOW --------------------------
	.section	.nv.info._Z5setupP17curandStateXORWOW,"",@"SHT_CUDA_INFO"
	.sectionflags	@""
	.align	4


	//----- nvinfo : EIATTR_CUDA_API_VERSION
	.align		4
        /*0000*/ 	.byte	0x04, 0x37
        /*0002*/ 	.short	(.L_40 - .L_39)
.L_39:
        /*0004*/ 	.word	0x00000082


	//----- nvinfo : EIATTR_KPARAM_INFO
	.align		4
.L_40:
        /*0008*/ 	.byte	0x04, 0x17
        /*000a*/ 	.short	(.L_42 - .L_41)
.L_41:
        /*000c*/ 	.word	0x00000000
        /*0010*/ 	.short	0x0000
        /*0012*/ 	.short	0x0000
        /*0014*/ 	.byte	0x00, 0xf5, 0x21, 0x00


	//----- nvinfo : EIATTR_SPARSE_MMA_MASK
	.align		4
.L_42:
        /*0018*/ 	.byte	0x03, 0x50
        /*001a*/ 	.short	0x0000


	//----- nvinfo : EIATTR_MAXREG_COUNT
	.align		4
        /*001c*/ 	.byte	0x03, 0x1b
        /*001e*/ 	.short	0x00ff


	//----- nvinfo : EIATTR_MERCURY_ISA_VERSION
	.align		4
        /*0020*/ 	.byte	0x03, 0x5f
        /*0022*/ 	.short	0x0101


	//----- nvinfo : EIATTR_VRC_CTA_INIT_COUNT
	.align		4
        /*0024*/ 	.byte	0x02, 0x4a
	.zero		1
	.zero		1


	//----- nvinfo : EIATTR_EXIT_INSTR_OFFSETS
	.align		4
        /*0028*/ 	.byte	0x04, 0x1c
        /*002a*/ 	.short	(.L_44 - .L_43)


	//   ....[0]....
.L_43:
        /*002c*/ 	.word	0x00000e80


	//----- nvinfo : EIATTR_CRS_STACK_SIZE
	.align		4
.L_44:
        /*0030*/ 	.byte	0x04, 0x1e
        /*0032*/ 	.short	(.L_46 - .L_45)
.L_45:
        /*0034*/ 	.word	0x00000000


	//----- nvinfo : EIATTR_CBANK_PARAM_SIZE
	.align		4
.L_46:
        /*0038*/ 	.byte	0x03, 0x19
        /*003a*/ 	.short	0x0008


	//----- nvinfo : EIATTR_PARAM_CBANK
	.align		4
        /*003c*/ 	.byte	0x04, 0x0a
        /*003e*/ 	.short	(.L_48 - .L_47)
	.align		4
.L_47:
        /*0040*/ 	.word	index@(.nv.constant0._Z5setupP17curandStateXORWOW)
        /*0044*/ 	.short	0x0380
        /*0046*/ 	.short	0x0008


	//----- nvinfo : EIATTR_SW_WAR
	.align		4
.L_48:
        /*0048*/ 	.byte	0x04, 0x36
        /*004a*/ 	.short	(.L_50 - .L_49)
.L_49:
        /*004c*/ 	.word	0x00000008
.L_50:


//--------------------- .nv.callgraph             --------------------------
	.section	.nv.callgraph,"",@"SHT_CUDA_CALLGRAPH"
	.align	4
	.sectionentsize	8
	.align		4
        /*0000*/ 	.word	0x00000000
	.align		4
        /*0004*/ 	.word	0xffffffff
	.align		4
        /*0008*/ 	.word	0x00000000
	.align		4
        /*000c*/ 	.word	0xfffffffe
	.align		4
        /*0010*/ 	.word	0x00000000
	.align		4
        /*0014*/ 	.word	0xfffffffd
	.align		4
        /*0018*/ 	.word	0x00000000
	.align		4
        /*001c*/ 	.word	0xfffffffc


//--------------------- .nv.constant4             --------------------------
	.section	.nv.constant4,"a",@progbits
	.align	8
	.align		8
.nv.constant4:
        /*0000*/ 	.dword	precalc_xorwow_matrix
	.align		8
        /*0008*/ 	.dword	precalc_xorwow_offset_matrix
	.align		8
        /*0010*/ 	.dword	mrg32k3aM1
	.align		8
        /*0018*/ 	.dword	mrg32k3aM2
	.align		8
        /*0020*/ 	.dword	mrg32k3aM1SubSeq
	.align		8
        /*0028*/ 	.dword	mrg32k3aM2SubSeq
	.align		8
        /*0030*/ 	.dword	mrg32k3aM1Seq
	.align		8
        /*0038*/ 	.dword	mrg32k3aM2Seq


//--------------------- .nv.constant3             --------------------------
	.section	.nv.constant3,"a",@progbits
	.align	8
.nv.constant3:
	.type		__cr_lgamma_table,@object
	.size		__cr_lgamma_table,(.L_8 - __cr_lgamma_table)
__cr_lgamma_table:
        /*0000*/ 	.byte	0x00, 0x00, 0x00, 0x00, 0x00, 0x00, 0x00, 0x00, 0x00, 0x00, 0x00, 0x00, 0x00, 0x00, 0x00, 0x00
        /*0010*/ 	.byte	0xef, 0x39, 0xfa, 0xfe, 0x42, 0x2e, 0xe6, 0x3f, 0x02, 0x20, 0x2a, 0xfa, 0x0b, 0xab, 0xfc, 0x3f
        /*0020*/ 	.byte	0xf9, 0x2c, 0x92, 0x7c, 0xa7, 0x6c, 0x09, 0x40, 0xc9, 0x79, 0x44, 0x3c, 0x64, 0x26, 0x13, 0x40
        /*0030*/ 	.byte	0xca, 0x01, 0xcf, 0x3a, 0x27, 0x51, 0x1a, 0x40, 0x30, 0xcc, 0x2d, 0xf3, 0xe1, 0x0c, 0x21, 0x40
        /*0040*/ 	.byte	0x0d, 0xb7, 0xfc, 0x82, 0x8e, 0x35, 0x25, 0x40
.L_8:


//--------------------- .text._Z4piEsPdiP17curandStateXORWOW --------------------------
	.section	.text._Z4piEsPdiP17curandStateXORWOW,"ax",@progbits
	.align	128
        .global         _Z4piEsPdiP17curandStateXORWOW
        .type           _Z4piEsPdiP17curandStateXORWOW,@function
        .size           _Z4piEsPdiP17curandStateXORWOW,(.L_x_21 - _Z4piEsPdiP17curandStateXORWOW)
        .other          _Z4piEsPdiP17curandStateXORWOW,@"STO_CUDA_ENTRY STV_DEFAULT"
_Z4piEsPdiP17curandStateXORWOW:
.text._Z4piEsPdiP17curandStateXORWOW:
[----:B------:R-:W-:Y:S08]  /*0000*/  LDC R1, c[0x0][0x37c] ;  /* 0x0000df00ff017b82 */ /* 0x000ff00000000800 */
[----:B------:R-:W0:Y:S01]  /*0010*/  LDC R21, c[0x0][0x388] ;  /* 0x0000e200ff157b82 */ /* 0x000e220000000800 */
[----:B------:R-:W1:Y:S01]  /*0020*/  S2R R3, SR_TID.X ;  /* 0x0000000000037919 */ /* 0x000e620000002100 */
[----:B------:R-:W2:Y:S01]  /*0030*/  LDCU.64 UR4, c[0x0][0x358] ;  /* 0x00006b00ff0477ac */ /* 0x000ea20008000a00 */
[----:B------:R-:W-:-:S05]  /*0040*/  CS2R R10, SRZ ;  /* 0x00000000000a7805 */ /* 0x000fca000001ff00 */
[----:B------:R-:W1:Y:S08]  /*0050*/  S2UR UR6, SR_CTAID.X ;  /* 0x00000000000679c3 */ /* 0x000e700000002500 */
[----:B------:R-:W1:Y:S01]  /*0060*/  LDC R0, c[0x0][0x360] ;  /* 0x0000d800ff007b82 */ /* 0x000e620000000800 */
[----:B0-----:R-:W-:Y:S01]  /*0070*/  ISETP.GE.AND P0, PT, R21, 0x1, PT ;  /* 0x000000011500780c */ /* 0x001fe20003f06270 */
[----:B-1----:R-:W-:-:S12]  /*0080*/  IMAD R0, R0, UR6, R3 ;  /* 0x0000000600007c24 */ /* 0x002fd8000f8e0203 */
[----:B--2---:R-:W-:Y:S05]  /*0090*/  @!P0 BRA `(.L_x_0) ;  /* 0x0000000800888947 */ /* 0x004fea0003800000 */
[----:B------:R-:W0:Y:S02]  /*00a0*/  LDC.64 R8, c[0x0][0x390] ;  /* 0x0000e400ff087b82 */ /* 0x000e240000000a00 */
[----:B0-----:R-:W-:-:S05]  /*00b0*/  IMAD.WIDE R8, R0, 0x30, R8 ;  /* 0x0000003000087825 */ /* 0x001fca00078e0208 */
[----:B------:R-:W2:Y:S04]  /*00c0*/  LDG.E.64 R6, desc[UR4][R8.64] ;  /* 0x0000000408067981 */ /* 0x000ea8000c1e1b00 */
[----:B------:R0:W5:Y:S04]  /*00d0*/  LDG.E.64 R4, desc[UR4][R8.64+0x8] ;  /* 0x0000080408047981 */ /* 0x000168000c1e1b00 */
[----:B------:R0:W5:Y:S01]  /*00e0*/  LDG.E.64 R2, desc[UR4][R8.64+0x10] ;  /* 0x0000100408027981 */ /* 0x000162000c1e1b00 */
[----:B------:R-:W-:Y:S01]  /*00f0*/  ISETP.NE.AND P0, PT, R21, 0x1, PT ;  /* 0x000000011500780c */ /* 0x000fe20003f05270 */
[----:B------:R-:W-:-:S02]  /*0100*/  IMAD.MOV.U32 R23, RZ, RZ, RZ ;  /* 0x000000ffff177224 */ /* 0x000fc400078e00ff */
[----:B--2---:R-:W-:-:S10]  /*0110*/  IMAD.MOV.U32 R13, RZ, RZ, R6 ;  /* 0x000000ffff0d7224 */ /* 0x004fd400078e0006 */
[----:B0-----:R-:W-:Y:S05]  /*0120*/  @!P0 BRA `(.L_x_1) ;  /* 0x00000004007c8947 */ /* 0x001fea0003800000 */
[----:B------:R-:W-:Y:S01]  /*0130*/  LOP3.LUT R22, R21, 0x7ffffffe, RZ, 0xc0, !PT ;  /* 0x7ffffffe15167812 */ /* 0x000fe200078ec0ff */
[----:B------:R-:W-:Y:S02]  /*0140*/  VIADD R20, R6, 0x161f14 ;  /* 0x00161f1406147836 */ /* 0x000fe40000000000 */
[----:B------:R-:W-:Y:S02]  /*0150*/  IMAD.MOV.U32 R23, RZ, RZ, RZ ;  /* 0x000000ffff177224 */ /* 0x000fe400078e00ff */
[----:B------:R-:W-:-:S07]  /*0160*/  IMAD.MOV R22, RZ, RZ, -R22 ;  /* 0x000000ffff167224 */ /* 0x000fce00078e0a16 */
.L_x_2:
[----:B------:R-:W-:Y:S01]  /*0170*/  SHF.R.U32.HI R10, RZ, 0x2, R7 ;  /* 0x00000002ff0a7819 */ /* 0x000fe20000011607 */
[----:B------:R-:W-:Y:S01]  /*0180*/  VIADD R22, R22, 0x2 ;  /* 0x0000000216167836 */ /* 0x000fe20000000000 */
[----:B-----5:R-:W-:Y:S02]  /*0190*/  SHF.R.U32.HI R13, RZ, 0x2, R4 ;  /* 0x00000002ff0d7819 */ /* 0x020fe40000011604 */
[----:B------:R-:W-:Y:S01]  /*01a0*/  LOP3.LUT R10, R10, R7, RZ, 0x3c, !PT ;  /* 0x000000070a0a7212 */ /* 0x000fe200078e3cff */
[----:B------:R-:W-:Y:S01]  /*01b0*/  IMAD.SHL.U32 R7, R3, 0x10, RZ ;  /* 0x0000001003077824 */ /* 0x000fe200078e00ff */
[----:B------:R-:W-:-:S03]  /*01c0*/  LOP3.LUT R13, R13, R4, RZ, 0x3c, !PT ;  /* 0x000000040d0d7212 */ /* 0x000fc600078e3cff */
[----:B------:R-:W-:-:S05]  /*01d0*/  IMAD.SHL.U32 R11, R10, 0x2, RZ ;  /* 0x000000020a0b7824 */ /* 0x000fca00078e00ff */
[----:B------:R-:W-:Y:S01]  /*01e0*/  LOP3.LUT R10, R10, R11, R7, 0x96, !PT ;  /* 0x0000000b0a0a7212 */ /* 0x000fe200078e9607 */
[----:B------:R-:W-:-:S03]  /*01f0*/  IMAD.SHL.U32 R7, R13, 0x2, RZ ;  /* 0x000000020d077824 */ /* 0x000fc600078e00ff */
[----:B------:R-:W-:Y:S02]  /*0200*/  LOP3.LUT R15, R10, R3, RZ, 0x3c, !PT ;  /* 0x000000030a0f7212 */ /* 0x000fe400078e3cff */
[----:B------:R-:W-:-:S03]  /*0210*/  SHF.R.U32.HI R10, RZ, 0x2, R5 ;  /* 0x00000002ff0a7819 */ /* 0x000fc60000011605 */
[----:B------:R-:W-:Y:S01]  /*0220*/  IMAD.SHL.U32 R4, R15, 0x10, RZ ;  /* 0x000000100f047824 */ /* 0x000fe200078e00ff */
[----:B------:R-:W-:-:S04]  /*0230*/  LOP3.LUT R10, R10, R5, RZ, 0x3c, !PT ;  /* 0x000000050a0a7212 */ /* 0x000fc800078e3cff */
[----:B------:R-:W-:Y:S02]  /*0240*/  LOP3.LUT R4, R13, R7, R4, 0x96, !PT ;  /* 0x000000070d047212 */ /* 0x000fe400078e9604 */
[----:B------:R-:W-:Y:S02]  /*0250*/  SHF.R.U32.HI R7, RZ, 0x2, R2 ;  /* 0x00000002ff077819 */ /* 0x000fe40000011602 */
[----:B------:R-:W-:Y:S01]  /*0260*/  LOP3.LUT R11, R4, R15, RZ, 0x3c, !PT ;  /* 0x0000000f040b7212 */ /* 0x000fe200078e3cff */
[----:B------:R-:W-:Y:S01]  /*0270*/  IMAD.SHL.U32 R4, R10, 0x2, RZ ;  /* 0x000000020a047824 */ /* 0x000fe200078e00ff */
[----:B------:R-:W-:-:S03]  /*0280*/  LOP3.LUT R7, R7, R2, RZ, 0x3c, !PT ;  /* 0x0000000207077212 */ /* 0x000fc600078e3cff */
[----:B------:R-:W-:-:S05]  /*0290*/  IMAD.SHL.U32 R5, R11, 0x10, RZ ;  /* 0x000000100b057824 */ /* 0x000fca00078e00ff */
[----:B------:R-:W-:Y:S02]  /*02a0*/  LOP3.LUT R4, R10, R4, R5, 0x96, !PT ;  /* 0x000000040a047212 */ /* 0x000fe400078e9605 */
[----:B------:R-:W-:Y:S02]  /*02b0*/  SHF.R.U32.HI R10, RZ, 0x2, R3 ;  /* 0x00000002ff0a7819 */ /* 0x000fe40000011603 */
[----:B------:R-:W-:Y:S01]  /*02c0*/  LOP3.LUT R17, R4, R11, RZ, 0x3c, !PT ;  /* 0x0000000b04117212 */ /* 0x000fe200078e3cff */
[----:B------:R-:W-:Y:S01]  /*02d0*/  IMAD.SHL.U32 R4, R7, 0x2, RZ ;  /* 0x0000000207047824 */ /* 0x000fe200078e00ff */
[----:B------:R-:W-:Y:S02]  /*02e0*/  LOP3.LUT R10, R10, R3, RZ, 0x3c, !PT ;  /* 0x000000030a0a7212 */ /* 0x000fe400078e3cff */
[----:B------:R-:W-:Y:S01]  /*02f0*/  SHF.R.U32.HI R12, RZ, 0x2, R17 ;  /* 0x00000002ff0c7819 */ /* 0x000fe20000011611 */
[----:B------:R-:W-:-:S05]  /*0300*/  IMAD.SHL.U32 R2, R17, 0x10, RZ ;  /* 0x0000001011027824 */ /* 0x000fca00078e00ff */
[----:B------:R-:W-:Y:S02]  /*0310*/  LOP3.LUT R2, R7, R4, R2, 0x96, !PT ;  /* 0x0000000407027212 */ /* 0x000fe400078e9602 */
[----:B------:R-:W-:Y:S02]  /*0320*/  SHF.R.U32.HI R4, RZ, 0x2, R15 ;  /* 0x00000002ff047819 */ /* 0x000fe4000001160f */
[----:B------:R-:W-:Y:S01]  /*0330*/  LOP3.LUT R7, R2, R17, RZ, 0x3c, !PT ;  /* 0x0000001102077212 */ /* 0x000fe200078e3cff */
[----:B------:R-:W-:-:S04]  /*0340*/  IMAD.SHL.U32 R2, R10, 0x2, RZ ;  /* 0x000000020a027824 */ /* 0x000fc800078e00ff */
[----:B------:R-:W-:-:S05]  /*0350*/  IMAD.SHL.U32 R3, R7, 0x10, RZ ;  /* 0x0000001007037824 */ /* 0x000fca00078e00ff */
[----:B------:R-:W-:Y:S02]  /*0360*/  LOP3.LUT R2, R10, R2, R3, 0x96, !PT ;  /* 0x000000020a027212 */ /* 0x000fe400078e9603 */
[----:B------:R-:W-:Y:S02]  /*0370*/  LOP3.LUT R3, R4, R15, RZ, 0x3c, !PT ;  /* 0x0000000f04037212 */ /* 0x000fe400078e3cff */
[----:B------:R-:W-:Y:S02]  /*0380*/  LOP3.LUT R4, R2, R7, RZ, 0x3c, !PT ;  /* 0x0000000702047212 */ /* 0x000fe400078e3cff */
[----:B------:R-:W-:Y:S01]  /*0390*/  SHF.R.U32.HI R10, RZ, 0x2, R11 ;  /* 0x00000002ff0a7819 */ /* 0x000fe2000001160b */
[----:B------:R-:W-:Y:S01]  /*03a0*/  IMAD.SHL.U32 R5, R3, 0x2, RZ ;  /* 0x0000000203057824 */ /* 0x000fe200078e00ff */
[----:B------:R-:W-:Y:S01]  /*03b0*/  IADD3 R15, PT, PT, R20, -0x10974f, R15 ;  /* 0xffef68b1140f7810 */ /* 0x000fe20007ffe00f */
[----:B------:R-:W-:Y:S01]  /*03c0*/  IMAD.SHL.U32 R2, R4, 0x10, RZ ;  /* 0x0000001004027824 */ /* 0x000fe200078e00ff */
[----:B------:R-:W-:-:S02]  /*03d0*/  LOP3.LUT R10, R10, R11, RZ, 0x3c, !PT ;  /* 0x0000000b0a0a7212 */ /* 0x000fc400078e3cff */
[----:B------:R-:W-:Y:S02]  /*03e0*/  IADD3 R11, PT, PT, R20, -0xb0f8a, R11 ;  /* 0xfff4f076140b7810 */ /* 0x000fe40007ffe00b */
[----:B------:R-:W-:Y:S01]  /*03f0*/  LOP3.LUT R5, R3, R5, R2, 0x96, !PT ;  /* 0x0000000503057212 */ /* 0x000fe200078e9602 */
[----:B------:R-:W-:Y:S01]  /*0400*/  IMAD.SHL.U32 R2, R10, 0x2, RZ ;  /* 0x000000020a027824 */ /* 0x000fe200078e00ff */
[----:B------:R-:W-:Y:S02]  /*0410*/  IADD3 R27, PT, PT, R20, 0x587c5, R4 ;  /* 0x000587c5141b7810 */ /* 0x000fe40007ffe004 */
[----:B------:R-:W-:-:S04]  /*0420*/  LOP3.LUT R5, R5, R4, RZ, 0x3c, !PT ;  /* 0x0000000405057212 */ /* 0x000fc800078e3cff */
[----:B------:R-:W-:Y:S01]  /*0430*/  IADD3 R18, PT, PT, R20, 0xb0f8a, R5 ;  /* 0x000b0f8a14127810 */ /* 0x000fe20007ffe005 */
[----:B------:R-:W-:-:S04]  /*0440*/  IMAD.SHL.U32 R3, R5, 0x10, RZ ;  /* 0x0000001005037824 */ /* 0x000fc800078e00ff */
[----:B------:R-:W-:Y:S01]  /*0450*/  IMAD.WIDE.U32 R18, R18, 0x200000, RZ ;  /* 0x0020000012127825 */ /* 0x000fe200078e00ff */
[----:B------:R-:W-:Y:S02]  /*0460*/  LOP3.LUT R2, R10, R2, R3, 0x96, !PT ;  /* 0x000000020a027212 */ /* 0x000fe400078e9603 */
[----:B------:R-:W-:Y:S01]  /*0470*/  LOP3.LUT R3, R12, R17, RZ, 0x3c, !PT ;  /* 0x000000110c037212 */ /* 0x000fe200078e3cff */
[----:B------:R-:W-:Y:S01]  /*0480*/  IMAD.IADD R12, R7, 0x1, R20 ;  /* 0x00000001070c7824 */ /* 0x000fe200078e0214 */
[----:B------:R-:W-:Y:S02]  /*0490*/  LOP3.LUT R2, R2, R5, RZ, 0x3c, !PT ;  /* 0x0000000502027212 */ /* 0x000fe400078e3cff */
[C---:B------:R-:W-:Y:S01]  /*04a0*/  IADD3 R17, PT, PT, R20.reuse, -0x587c5, R17 ;  /* 0xfffa783b14117810 */ /* 0x040fe20007ffe011 */
[----:B------:R-:W-:Y:S01]  /*04b0*/  IMAD.SHL.U32 R14, R3, 0x2, RZ ;  /* 0x00000002030e7824 */ /* 0x000fe200078e00ff */
[----:B------:R-:W-:Y:S01]  /*04c0*/  IADD3 R25, PT, PT, R20, 0x10974f, R2 ;  /* 0x0010974f14197810 */ /* 0x000fe20007ffe002 */
[----:B------:R-:W-:Y:S01]  /*04d0*/  IMAD.SHL.U32 R10, R2, 0x10, RZ ;  /* 0x00000010020a7824 */ /* 0x000fe200078e00ff */
[----:B------:R-:W-:Y:S01]  /*04e0*/  LOP3.LUT R18, R18, R27, RZ, 0x3c, !PT ;  /* 0x0000001b12127212 */ /* 0x000fe200078e3cff */
[----:B------:R-:W-:-:S03]  /*04f0*/  IMAD.WIDE.U32 R12, R12, 0x200000, RZ ;  /* 0x002000000c0c7825 */ /* 0x000fc600078e00ff */
[----:B------:R-:W-:Y:S01]  /*0500*/  LOP3.LUT R3, R3, R14, R10, 0x96, !PT ;  /* 0x0000000e03037212 */ /* 0x000fe200078e960a */
[----:B------:R-:W-:Y:S01]  /*0510*/  IMAD.WIDE.U32 R10, R11, 0x200000, RZ ;  /* 0x002000000b0a7825 */ /* 0x000fe200078e00ff */
[----:B------:R-:W-:Y:S01]  /*0520*/  LOP3.LUT R16, R12, R17, RZ, 0x3c, !PT ;  /* 0x000000110c107212 */ /* 0x000fe200078e3cff */
[----:B------:R-:W-:Y:S01]  /*0530*/  I2F.F64.U64 R18, R18 ;  /* 0x0000001200127312 */ /* 0x000fe20000301800 */
[----:B------:R-:W-:Y:S01]  /*0540*/  LOP3.LUT R3, R3, R2, RZ, 0x3c, !PT ;  /* 0x0000000203037212 */ /* 0x000fe200078e3cff */
[----:B------:R-:W-:Y:S01]  /*0550*/  IMAD.MOV.U32 R17, RZ, RZ, R13 ;  /* 0x000000ffff117224 */ /* 0x000fe200078e000d */
[----:B------:R-:W-:Y:S02]  /*0560*/  LOP3.LUT R10, R10, R15, RZ, 0x3c, !PT ;  /* 0x0000000f0a0a7212 */ /* 0x000fe400078e3cff */
[C---:B------:R-:W-:Y:S01]  /*0570*/  IADD3 R12, PT, PT, R20.reuse, 0x161f14, R3 ;  /* 0x00161f14140c7810 */ /* 0x040fe20007ffe003 */
[----:B------:R-:W-:Y:S02]  /*0580*/  VIADD R20, R20, 0x2c3e28 ;  /* 0x002c3e2814147836 */ /* 0x000fe40000000000 */
[----:B------:R-:W0:Y:S02]  /*0590*/  I2F.F64.U64 R16, R16 ;  /* 0x0000001000107312 */ /* 0x000e240000301800 */
[----:B------:R-:W-:-:S03]  /*05a0*/  IMAD.WIDE.U32 R12, R12, 0x200000, RZ ;  /* 0x002000000c0c7825 */ /* 0x000fc600078e00ff */
[----:B------:R-:W-:-:S03]  /*05b0*/  LOP3.LUT R24, R12, R25, RZ, 0x3c, !PT ;  /* 0x000000190c187212 */ /* 0x000fc600078e3cff */
[----:B------:R-:W1:Y:S01]  /*05c0*/  I2F.F64.U64 R10, R10 ;  /* 0x0000000a000a7312 */ /* 0x000e620000301800 */
[----:B------:R-:W-:Y:S02]  /*05d0*/  IMAD.MOV.U32 R25, RZ, RZ, R13 ;  /* 0x000000ffff197224 */ /* 0x000fe400078e000d */
[----:B------:R-:W-:Y:S02]  /*05e0*/  IMAD.MOV.U32 R12, RZ, RZ, 0x0 ;  /* 0x00000000ff0c7424 */ /* 0x000fe400078e00ff */
[----:B------:R-:W-:-:S03]  /*05f0*/  IMAD.MOV.U32 R13, RZ, RZ, 0x3ca00000 ;  /* 0x3ca00000ff0d7424 */ /* 0x000fc600078e00ff */
[----:B------:R-:W2:Y:S03]  /*0600*/  I2F.F64.U64 R14, R24 ;  /* 0x00000018000e7312 */ /* 0x000ea60000301800 */
[-C--:B0-----:R-:W-:Y:S02]  /*0610*/  DFMA R16, R16, R12.reuse, 5.5511151231257827021e-17 ;  /* 0x3c9000001010742b */ /* 0x081fe4000000000c */
[----:B-1----:R-:W-:-:S06]  /*0620*/  DFMA R10, R10, R12, 5.5511151231257827021e-17 ;  /* 0x3c9000000a0a742b */ /* 0x002fcc000000000c */
[----:B------:R-:W-:Y:S02]  /*0630*/  DMUL R16, R16, R16 ;  /* 0x0000001010107228 */ /* 0x000fe40000000000 */
[-C--:B--2---:R-:W-:Y:S02]  /*0640*/  DFMA R14, R14, R12.reuse, 5.5511151231257827021e-17 ;  /* 0x3c9000000e0e742b */ /* 0x084fe4000000000c */
[----:B------:R-:W-:-:S04]  /*0650*/  DFMA R12, R18, R12, 5.5511151231257827021e-17 ;  /* 0x3c900000120c742b */ /* 0x000fc8000000000c */
[----:B------:R-:W-:Y:S01]  /*0660*/  DFMA R16, R10, R10, R16 ;  /* 0x0000000a0a10722b */ /* 0x000fe20000000010 */
[----:B------:R-:W-:Y:S01]  /*0670*/  VIADD R10, R23, 0x1 ;  /* 0x00000001170a7836 */ /* 0x000fe20000000000 */
[----:B------:R-:W-:-:S06]  /*0680*/  DMUL R14, R14, R14 ;  /* 0x0000000e0e0e7228 */ /* 0x000fcc0000000000 */
[----:B------:R-:W-:Y:S02]  /*0690*/  DSETP.GTU.AND P0, PT, R16, 1, PT ;  /* 0x3ff000001000742a */ /* 0x000fe40003f0c000 */
[----:B------:R-:W-:-:S08]  /*06a0*/  DFMA R14, R12, R12, R14 ;  /* 0x0000000c0c0e722b */ /* 0x000fd0000000000e */
[----:B------:R-:W-:-:S04]  /*06b0*/  DSETP.GTU.AND P1, PT, R14, 1, PT ;  /* 0x3ff000000e00742a */ /* 0x000fc80003f2c000 */
[----:B------:R-:W-:Y:S01]  /*06c0*/  @P0 IMAD.MOV R10, RZ, RZ, R23 ;  /* 0x000000ffff0a0224 */ /* 0x000fe200078e0217 */
[----:B------:R-:W-:-:S03]  /*06d0*/  ISETP.NE.AND P0, PT, R22, RZ, PT ;  /* 0x000000ff1600720c */ /* 0x000fc60003f05270 */
[----:B------:R-:W-:-:S06]  /*06e0*/  VIADD R23, R10, 0x1 ;  /* 0x000000010a177836 */ /* 0x000fcc0000000000 */
[----:B------:R-:W-:-:S04]  /*06f0*/  @P1 IMAD.MOV R23, RZ, RZ, R10 ;  /* 0x000000ffff171224 */ /* 0x000fc800078e020a */
[----:B------:R-:W-:Y:S05]  /*0700*/  @P0 BRA `(.L_x_2) ;  /* 0xfffffff800980947 */ /* 0x000fea000383ffff */
[----:B------:R-:W-:-:S07]  /*0710*/  VIADD R13, R20, 0xffe9e0ec ;  /* 0xffe9e0ec140d7836 */ /* 0x000fce0000000000 */
.L_x_1:
[C---:B------:R-:W-:Y:S01]  /*0720*/  LOP3.LUT R10, R21.reuse, 0x1, RZ, 0xc0, !PT ;  /* 0x00000001150a7812 */ /* 0x040fe200078ec0ff */
[----:B------:R-:W-:-:S03]  /*0730*/  IMAD R6, R21, 0x161f14, R6 ;  /* 0x00161f1415067824 */ /* 0x000fc600078e0206 */
[----:B------:R-:W-:-:S13]  /*0740*/  ISETP.NE.U32.AND P0, PT, R10, 0x1, PT ;  /* 0x000000010a00780c */ /* 0x000fda0003f05070 */
[----:B------:R-:W-:Y:S05]  /*0750*/  @P0 BRA `(.L_x_3) ;  /* 0x0000000000c40947 */ /* 0x000fea0003800000 */
[----:B------:R-:W-:Y:S01]  /*0760*/  SHF.R.U32.HI R10, RZ, 0x2, R7 ;  /* 0x00000002ff0a7819 */ /* 0x000fe20000011607 */
[----:B------:R-:W-:Y:S01]  /*0770*/  IMAD.MOV.U32 R24, RZ, RZ, 0x0 ;  /* 0x00000000ff187424 */ /* 0x000fe200078e00ff */
[----:B-----5:R-:W-:Y:S01]  /*0780*/  SHF.R.U32.HI R15, RZ, 0x2, R4 ;  /* 0x00000002ff0f7819 */ /* 0x020fe20000011604 */
[----:B------:R-:W-:Y:S01]  /*0790*/  IMAD.MOV.U32 R25, RZ, RZ, 0x3ca00000 ;  /* 0x3ca00000ff197424 */ /* 0x000fe200078e00ff */
        /* <DEDUP_REMOVED lines=16> */
[----:B------:R-:W-:-:S04]  /*08a0*/  LOP3.LUT R5, R10, R4, R5, 0x96, !PT ;  /* 0x000000040a057212 */ /* 0x000fc800078e9605 */
[----:B------:R-:W-:Y:S01]  /*08b0*/  LOP3.LUT R2, R5, R12, RZ, 0x3c, !PT ;  /* 0x0000000c05027212 */ /* 0x000fe200078e3cff */
[----:B------:R-:W-:-:S04]  /*08c0*/  IMAD.SHL.U32 R5, R7, 0x2, RZ ;  /* 0x0000000207057824 */ /* 0x000fc800078e00ff */
[----:B------:R-:W-:-:S05]  /*08d0*/  IMAD.SHL.U32 R4, R2, 0x10, RZ ;  /* 0x0000001002047824 */ /* 0x000fca00078e00ff */
[----:B------:R-:W-:Y:S01]  /*08e0*/  LOP3.LUT R5, R7, R5, R4, 0x96, !PT ;  /* 0x0000000507057212 */ /* 0x000fe200078e9604 */
[----:B------:R-:W-:Y:S01]  /*08f0*/  IMAD.MOV.U32 R7, RZ, RZ, R3 ;  /* 0x000000ffff077224 */ /* 0x000fe200078e0003 */
[----:B------:R-:W-:Y:S02]  /*0900*/  IADD3 R4, PT, PT, R13, 0xb0f8a, R12 ;  /* 0x000b0f8a0d047810 */ /* 0x000fe40007ffe00c */
[----:B------:R-:W-:Y:S02]  /*0910*/  LOP3.LUT R10, R5, R2, RZ, 0x3c, !PT ;  /* 0x00000002050a7212 */ /* 0x000fe400078e3cff */
[C---:B------:R-:W-:Y:S02]  /*0920*/  IADD3 R5, PT, PT, R13.reuse, 0x10974f, R2 ;  /* 0x0010974f0d057810 */ /* 0x040fe40007ffe002 */
[C-C-:B------:R-:W-:Y:S01]  /*0930*/  IADD3 R14, PT, PT, R13.reuse, 0x161f14, R10.reuse ;  /* 0x00161f140d0e7810 */ /* 0x140fe20007ffe00a */
[----:B------:R-:W-:Y:S01]  /*0940*/  IMAD.MOV.U32 R3, RZ, RZ, R10 ;  /* 0x000000ffff037224 */ /* 0x000fe200078e000a */
[----:B------:R-:W-:-:S03]  /*0950*/  IADD3 R13, PT, PT, R13, 0x587c5, R11 ;  /* 0x000587c50d0d7810 */ /* 0x000fc60007ffe00b */
[----:B------:R-:W-:-:S03]  /*0960*/  IMAD.WIDE.U32 R14, R14, 0x200000, RZ ;  /* 0x002000000e0e7825 */ /* 0x000fc600078e00ff */
[----:B------:R-:W-:Y:S01]  /*0970*/  LOP3.LUT R14, R14, R5, RZ, 0x3c, !PT ;  /* 0x000000050e0e7212 */ /* 0x000fe200078e3cff */
[----:B------:R-:W-:-:S04]  /*0980*/  IMAD.WIDE.U32 R4, R4, 0x200000, RZ ;  /* 0x0020000004047825 */ /* 0x000fc800078e00ff */
[----:B------:R-:W-:Y:S01]  /*0990*/  IMAD.MOV.U32 R19, RZ, RZ, R5 ;  /* 0x000000ffff137224 */ /* 0x000fe200078e0005 */
[----:B------:R-:W0:Y:S01]  /*09a0*/  I2F.F64.U64 R14, R14 ;  /* 0x0000000e000e7312 */ /* 0x000e220000301800 */
[----:B------:R-:W-:Y:S01]  /*09b0*/  LOP3.LUT R18, R4, R13, RZ, 0x3c, !PT ;  /* 0x0000000d04127212 */ /* 0x000fe200078e3cff */
[----:B------:R-:W-:-:S06]  /*09c0*/  VIADD R13, R23, 0x1 ;  /* 0x00000001170d7836 */ /* 0x000fcc0000000000 */
[----:B------:R-:W1:Y:S01]  /*09d0*/  I2F.F64.U64 R4, R18 ;  /* 0x0000001200047312 */ /* 0x000e620000301800 */
[-C--:B0-----:R-:W-:Y:S02]  /*09e0*/  DFMA R16, R14, R24.reuse, 5.5511151231257827021e-17 ;  /* 0x3c9000000e10742b */ /* 0x081fe40000000018 */
[----:B-1----:R-:W-:-:S06]  /*09f0*/  DFMA R4, R4, R24, 5.5511151231257827021e-17 ;  /* 0x3c9000000404742b */ /* 0x002fcc0000000018 */
[----:B------:R-:W-:-:S08]  /*0a00*/  DMUL R16, R16, R16 ;  /* 0x0000001010107228 */ /* 0x000fd00000000000 */
[----:B------:R-:W-:Y:S01]  /*0a10*/  DFMA R16, R4, R4, R16 ;  /* 0x000000040410722b */ /* 0x000fe20000000010 */
[----:B------:R-:W-:Y:S02]  /*0a20*/  IMAD.MOV.U32 R4, RZ, RZ, R11 ;  /* 0x000000ffff047224 */ /* 0x000fe400078e000b */
[----:B------:R-:W-:-:S05]  /*0a30*/  IMAD.MOV.U32 R5, RZ, RZ, R12 ;  /* 0x000000ffff057224 */ /* 0x000fca00078e000c */
[----:B------:R-:W-:-:S14]  /*0a40*/  DSETP.GTU.AND P0, PT, R16, 1, PT ;  /* 0x3ff000001000742a */ /* 0x000fdc0003f0c000 */
[----:B------:R-:W-:-:S04]  /*0a50*/  @P0 IMAD.MOV R13, RZ, RZ, R23 ;  /* 0x000000ffff0d0224 */ /* 0x000fc800078e0217 */
[----:B------:R-:W-:-:S07]  /*0a60*/  IMAD.MOV.U32 R23, RZ, RZ, R13 ;  /* 0x000000ffff177224 */ /* 0x000fce00078e000d */
.L_x_3:
[----:B-----5:R0:W-:Y:S01]  /*0a70*/  STG.E.64 desc[UR4][R8.64+0x8], R4 ;  /* 0x0000080408007986 */ /* 0x0201e2000c101b04 */
[----:B------:R-:W1:Y:S03]  /*0a80*/  I2F.F64.U32 R10, R23 ;  /* 0x00000017000a7312 */ /* 0x000e660000201800 */
[----:B------:R0:W-:Y:S04]  /*0a90*/  STG.E.64 desc[UR4][R8.64+0x10], R2 ;  /* 0x0000100208007986 */ /* 0x0001e8000c101b04 */
[----:B------:R0:W-:Y:S01]  /*0aa0*/  STG.E.64 desc[UR4][R8.64], R6 ;  /* 0x0000000608007986 */ /* 0x0001e2000c101b04 */
[----:B-1----:R-:W-:-:S11]  /*0ab0*/  DMUL R10, R10, 4 ;  /* 0x401000000a0a7828 */ /* 0x002fd60000000000 */
.L_x_0:
[----:B0-----:R-:W0:Y:S01]  /*0ac0*/  I2F.F64 R6, R21 ;  /* 0x0000001500067312 */ /* 0x001e220000201c00 */
[----:B------:R-:W-:Y:S01]  /*0ad0*/  IMAD.MOV.U32 R2, RZ, RZ, 0x1 ;  /* 0x00000001ff027424 */ /* 0x000fe200078e00ff */
[----:B------:R-:W-:Y:S01]  /*0ae0*/  FSETP.GEU.AND P1, PT, |R11|, 6.5827683646048100446e-37, PT ;  /* 0x036000000b00780b */ /* 0x000fe20003f2e200 */
[----:B------:R-:W-:Y:S05]  /*0af0*/  BSSY.RECONVERGENT B0, `(.L_x_4) ;  /* 0x0000011000007945 */ /* 0x000fea0003800200 */
[----:B0-----:R-:W0:Y:S02]  /*0b00*/  MUFU.RCP64H R3, R7 ;  /* 0x0000000700037308 */ /* 0x001e240000001800 */
[----:B0-----:R-:W-:-:S08]  /*0b10*/  DFMA R4, -R6, R2, 1 ;  /* 0x3ff000000604742b */ /* 0x001fd00000000102 */
[----:B------:R-:W-:-:S08]  /*0b20*/  DFMA R4, R4, R4, R4 ;  /* 0x000000040404722b */ /* 0x000fd00000000004 */
[----:B------:R-:W-:-:S08]  /*0b30*/  DFMA R4, R2, R4, R2 ;  /* 0x000000040204722b */ /* 0x000fd00000000002 */
[----:B------:R-:W-:-:S08]  /*0b40*/  DFMA R2, -R6, R4, 1 ;  /* 0x3ff000000602742b */ /* 0x000fd00000000104 */
[----:B------:R-:W-:-:S08]  /*0b50*/  DFMA R2, R4, R2, R4 ;  /* 0x000000020402722b */ /* 0x000fd00000000004 */
[----:B------:R-:W-:-:S08]  /*0b60*/  DMUL R4, R2, R10 ;  /* 0x0000000a02047228 */ /* 0x000fd00000000000 */
[----:B------:R-:W-:-:S08]  /*0b70*/  DFMA R8, -R6, R4, R10 ;  /* 0x000000040608722b */ /* 0x000fd0000000010a */
[----:B------:R-:W-:-:S10]  /*0b80*/  DFMA R2, R2, R8, R4 ;  /* 0x000000080202722b */ /* 0x000fd40000000004 */
[----:B------:R-:W-:-:S05]  /*0b90*/  FFMA R4, RZ, R7, R3 ;  /* 0x00000007ff047223 */ /* 0x000fca0000000003 */
[----:B------:R-:W-:-:S13]  /*0ba0*/  FSETP.GT.AND P0, PT, |R4|, 1.469367938527859385e-39, PT ;  /* 0x001000000400780b */ /* 0x000fda0003f04200 */
[----:B------:R-:W-:Y:S05]  /*0bb0*/  @P0 BRA P1, `(.L_x_5) ;  /* 0x0000000000100947 */ /* 0x000fea0000800000 */
[----:B------:R-:W-:Y:S01]  /*0bc0*/  IMAD.MOV.U32 R4, RZ, RZ, R10 ;  /* 0x000000ffff047224 */ /* 0x000fe200078e000a */
[----:B------:R-:W-:Y:S01]  /*0bd0*/  MOV R10, 0xc00 ;  /* 0x00000c00000a7802 */ /* 0x000fe20000000f00 */
[----:B------:R-:W-:-:S07]  /*0be0*/  IMAD.MOV.U32 R5, RZ, RZ, R11 ;  /* 0x000000ffff057224 */ /* 0x000fce00078e000b */
[----:B------:R-:W-:Y:S05]  /*0bf0*/  CALL.REL.NOINC `($__internal_0_$__cuda_sm20_div_rn_f64_full) ;  /* 0x0000000000147944 */ /* 0x000fea0003c00000 */
.L_x_5:
[----:B------:R-:W-:Y:S05]  /*0c00*/  BSYNC.RECONVERGENT B0 ;  /* 0x0000000000007941 */ /* 0x000fea0003800200 */
.L_x_4:
[----:B------:R-:W0:Y:S02]  /*0c10*/  LDC.64 R4, c[0x0][0x380] ;  /* 0x0000e000ff047b82 */ /* 0x000e240000000a00 */
[----:B0-----:R-:W-:-:S05]  /*0c20*/  IMAD.WIDE R4, R0, 0x8, R4 ;  /* 0x0000000800047825 */ /* 0x001fca00078e0204 */
[----:B------:R-:W-:Y:S01]  /*0c30*/  STG.E.64 desc[UR4][R4.64], R2 ;  /* 0x0000000204007986 */ /* 0x000fe2000c101b04 */
[----:B------:R-:W-:Y:S05]  /*0c40*/  EXIT ;  /* 0x000000000000794d */ /* 0x000fea0003800000 */
        .weak           $__internal_0_$__cuda_sm20_div_rn_f64_full
        .type           $__internal_0_$__cuda_sm20_div_rn_f64_full,@function
        .size           $__internal_0_$__cuda_sm20_div_rn_f64_full,(.L_x_21 - $__internal_0_$__cuda_sm20_div_rn_f64_full)
$__internal_0_$__cuda_sm20_div_rn_f64_full:
[C---:B------:R-:W-:Y:S01]  /*0c50*/  FSETP.GEU.AND P0, PT, |R7|.reuse, 1.469367938527859385e-39, PT ;  /* 0x001000000700780b */ /* 0x040fe20003f0e200 */
[----:B------:R-:W-:Y:S01]  /*0c60*/  IMAD.MOV.U32 R16, RZ, RZ, 0x1 ;  /* 0x00000001ff107424 */ /* 0x000fe200078e00ff */
[----:B------:R-:W-:Y:S01]  /*0c70*/  LOP3.LUT R2, R7, 0x800fffff, RZ, 0xc0, !PT ;  /* 0x800fffff07027812 */ /* 0x000fe200078ec0ff */
[----:B------:R-:W-:Y:S01]  /*0c80*/  BSSY.RECONVERGENT B1, `(.L_x_6) ;  /* 0x0000055000017945 */ /* 0x000fe20003800200 */
[C---:B------:R-:W-:Y:S02]  /*0c90*/  FSETP.GEU.AND P2, PT, |R5|.reuse, 1.469367938527859385e-39, PT ;  /* 0x001000000500780b */ /* 0x040fe40003f4e200 */
[----:B------:R-:W-:Y:S01]  /*0ca0*/  LOP3.LUT R3, R2, 0x3ff00000, RZ, 0xfc, !PT ;  /* 0x3ff0000002037812 */ /* 0x000fe200078efcff */
[----:B------:R-:W-:Y:S01]  /*0cb0*/  IMAD.MOV.U32 R2, RZ, RZ, R6 ;  /* 0x000000ffff027224 */ /* 0x000fe200078e0006 */
[----:B------:R-:W-:Y:S02]  /*0cc0*/  LOP3.LUT R11, R5, 0x7ff00000, RZ, 0xc0, !PT ;  /* 0x7ff00000050b7812 */ /* 0x000fe400078ec0ff */
[----:B------:R-:W-:-:S03]  /*0cd0*/  LOP3.LUT R14, R7, 0x7ff00000, RZ, 0xc0, !PT ;  /* 0x7ff00000070e7812 */ /* 0x000fc600078ec0ff */
[----:B------:R-:W-:Y:S01]  /*0ce0*/  @!P0 DMUL R2, R6, 8.98846567431157953865e+307 ;  /* 0x7fe0000006028828 */ /* 0x000fe20000000000 */
[----:B------:R-:W-:-:S03]  /*0cf0*/  ISETP.GE.U32.AND P1, PT, R11, R14, PT ;  /* 0x0000000e0b00720c */ /* 0x000fc60003f26070 */
[----:B------:R-:W-:Y:S01]  /*0d00*/  @!P2 LOP3.LUT R12, R7, 0x7ff00000, RZ, 0xc0, !PT ;  /* 0x7ff00000070ca812 */ /* 0x000fe200078ec0ff */
[----:B------:R-:W-:Y:S01]  /*0d10*/  @!P2 IMAD.MOV.U32 R18, RZ, RZ, RZ ;  /* 0x000000ffff12a224 */ /* 0x000fe200078e00ff */
[----:B------:R-:W0:Y:S02]  /*0d20*/  MUFU.RCP64H R17, R3 ;  /* 0x0000000300117308 */ /* 0x000e240000001800 */
[----:B------:R-:W-:Y:S01]  /*0d30*/  @!P2 ISETP.GE.U32.AND P3, PT, R11, R12, PT ;  /* 0x0000000c0b00a20c */ /* 0x000fe20003f66070 */
[----:B------:R-:W-:-:S05]  /*0d40*/  IMAD.MOV.U32 R12, RZ, RZ, 0x1ca00000 ;  /* 0x1ca00000ff0c7424 */ /* 0x000fca00078e00ff */
[----:B------:R-:W-:-:S04]  /*0d50*/  @!P2 SEL R13, R12, 0x63400000, !P3 ;  /* 0x634000000c0da807 */ /* 0x000fc80005800000 */
[----:B------:R-:W-:-:S04]  /*0d60*/  @!P2 LOP3.LUT R13, R13, 0x80000000, R5, 0xf8, !PT ;  /* 0x800000000d0da812 */ /* 0x000fc800078ef805 */
[----:B------:R-:W-:Y:S01]  /*0d70*/  @!P2 LOP3.LUT R19, R13, 0x100000, RZ, 0xfc, !PT ;  /* 0x001000000d13a812 */ /* 0x000fe200078efcff */
[----:B0-----:R-:W-:-:S08]  /*0d80*/  DFMA R8, R16, -R2, 1 ;  /* 0x3ff000001008742b */ /* 0x001fd00000000802 */
[----:B------:R-:W-:-:S08]  /*0d90*/  DFMA R8, R8, R8, R8 ;  /* 0x000000080808722b */ /* 0x000fd00000000008 */
[----:B------:R-:W-:Y:S01]  /*0da0*/  DFMA R16, R16, R8, R16 ;  /* 0x000000081010722b */ /* 0x000fe20000000010 */
[----:B------:R-:W-:Y:S01]  /*0db0*/  SEL R9, R12, 0x63400000, !P1 ;  /* 0x634000000c097807 */ /* 0x000fe20004800000 */
[----:B------:R-:W-:-:S03]  /*0dc0*/  IMAD.MOV.U32 R8, RZ, RZ, R4 ;  /* 0x000000ffff087224 */ /* 0x000fc600078e0004 */
[----:B------:R-:W-:-:S03]  /*0dd0*/  LOP3.LUT R9, R9, 0x800fffff, R5, 0xf8, !PT ;  /* 0x800fffff09097812 */ /* 0x000fc600078ef805 */
[----:B------:R-:W-:-:S03]  /*0de0*/  DFMA R20, R16, -R2, 1 ;  /* 0x3ff000001014742b */ /* 0x000fc60000000802 */
[----:B------:R-:W-:-:S05]  /*0df0*/  @!P2 DFMA R8, R8, 2, -R18 ;  /* 0x400000000808a82b */ /* 0x000fca0000000812 */
[----:B------:R-:W-:Y:S01]  /*0e00*/  DFMA R16, R16, R20, R16 ;  /* 0x000000141010722b */ /* 0x000fe20000000010 */
[----:B------:R-:W-:Y:S02]  /*0e10*/  IMAD.MOV.U32 R21, RZ, RZ, R11 ;  /* 0x000000ffff157224 */ /* 0x000fe400078e000b */
[----:B------:R-:W-:Y:S01]  /*0e20*/  IMAD.MOV.U32 R20, RZ, RZ, R14 ;  /* 0x000000ffff147224 */ /* 0x000fe200078e000e */
[----:B------:R-:W-:Y:S02]  /*0e30*/  @!P0 LOP3.LUT R20, R3, 0x7ff00000, RZ, 0xc0, !PT ;  /* 0x7ff0000003148812 */ /* 0x000fe400078ec0ff */
[----:B------:R-:W-:Y:S02]  /*0e40*/  @!P2 LOP3.LUT R21, R9, 0x7ff00000, RZ, 0xc0, !PT ;  /* 0x7ff000000915a812 */ /* 0x000fe400078ec0ff */
[----:B------:R-:W-:Y:S01]  /*0e50*/  DMUL R18, R16, R8 ;  /* 0x0000000810127228 */ /* 0x000fe20000000000 */
[----:B------:R-:W-:Y:S02]  /*0e60*/  VIADD R22, R20, 0xffffffff ;  /* 0xffffffff14167836 */ /* 0x000fe40000000000 */
[----:B------:R-:W-:-:S05]  /*0e70*/  VIADD R13, R21, 0xffffffff ;  /* 0xffffffff150d7836 */ /* 0x000fca0000000000 */
[----:B------:R-:W-:Y:S01]  /*0e80*/  DFMA R14, R18, -R2, R8 ;  /* 0x80000002120e722b */ /* 0x000fe20000000008 */
[----:B------:R-:W-:-:S04]  /*0e90*/  ISETP.GT.U32.AND P0, PT, R13, 0x7feffffe, PT ;  /* 0x7feffffe0d00780c */ /* 0x000fc80003f04070 */
[----:B------:R-:W-:-:S03]  /*0ea0*/  ISETP.GT.U32.OR P0, PT, R22, 0x7feffffe, P0 ;  /* 0x7feffffe1600780c */ /* 0x000fc60000704470 */
[----:B------:R-:W-:-:S10]  /*0eb0*/  DFMA R14, R16, R14, R18 ;  /* 0x0000000e100e722b */ /* 0x000fd40000000012 */
[----:B------:R-:W-:Y:S05]  /*0ec0*/  @P0 BRA `(.L_x_7) ;  /* 0x00000000006c0947 */ /* 0x000fea0003800000 */
[----:B------:R-:W-:-:S04]  /*0ed0*/  LOP3.LUT R16, R7, 0x7ff00000, RZ, 0xc0, !PT ;  /* 0x7ff0000007107812 */ /* 0x000fc800078ec0ff */
[CC--:B------:R-:W-:Y:S02]  /*0ee0*/  VIADDMNMX R4, R11.reuse, -R16.reuse, 0xb9600000, !PT ;  /* 0xb96000000b047446 */ /* 0x0c0fe40007800910 */
[----:B------:R-:W-:Y:S02]  /*0ef0*/  ISETP.GE.U32.AND P0, PT, R11, R16, PT ;  /* 0x000000100b00720c */ /* 0x000fe40003f06070 */
[----:B------:R-:W-:Y:S02]  /*0f00*/  VIMNMX R4, PT, PT, R4, 0x46a00000, PT ;  /* 0x46a0000004047848 */ /* 0x000fe40003fe0100 */
[----:B------:R-:W-:-:S05]  /*0f10*/  SEL R11, R12, 0x63400000, !P0 ;  /* 0x634000000c0b7807 */ /* 0x000fca0004000000 */
[----:B------:R-:W-:Y:S02]  /*0f20*/  IMAD.IADD R11, R4, 0x1, -R11 ;  /* 0x00000001040b7824 */ /* 0x000fe400078e0a0b */
[----:B------:R-:W-:Y:S02]  /*0f30*/  IMAD.MOV.U32 R4, RZ, RZ, RZ ;  /* 0x000000ffff047224 */ /* 0x000fe400078e00ff */
[----:B------:R-:W-:-:S06]  /*0f40*/  VIADD R5, R11, 0x7fe00000 ;  /* 0x7fe000000b057836 */ /* 0x000fcc0000000000 */
[----:B------:R-:W-:-:S10]  /*0f50*/  DMUL R12, R14, R4 ;  /* 0x000000040e0c7228 */ /* 0x000fd40000000000 */
[----:B------:R-:W-:-:S13]  /*0f60*/  FSETP.GTU.AND P0, PT, |R13|, 1.469367938527859385e-39, PT ;  /* 0x001000000d00780b */ /* 0x000fda0003f0c200 */
[----:B------:R-:W-:Y:S05]  /*0f70*/  @P0 BRA `(.L_x_8) ;  /* 0x0000000000940947 */ /* 0x000fea0003800000 */
[----:B------:R-:W-:Y:S01]  /*0f80*/  DFMA R2, R14, -R2, R8 ;  /* 0x800000020e02722b */ /* 0x000fe20000000008 */
[----:B------:R-:W-:-:S09]  /*0f90*/  IMAD.MOV.U32 R4, RZ, RZ, RZ ;  /* 0x000000ffff047224 */ /* 0x000fd200078e00ff */
[C---:B------:R-:W-:Y:S02]  /*0fa0*/  FSETP.NEU.AND P0, PT, R3.reuse, RZ, PT ;  /* 0x000000ff0300720b */ /* 0x040fe40003f0d000 */
[----:B------:R-:W-:-:S04]  /*0fb0*/  LOP3.LUT R7, R3, 0x80000000, R7, 0x48, !PT ;  /* 0x8000000003077812 */ /* 0x000fc800078e4807 */
[----:B------:R-:W-:-:S07]  /*0fc0*/  LOP3.LUT R5, R7, R5, RZ, 0xfc, !PT ;  /* 0x0000000507057212 */ /* 0x000fce00078efcff */
[----:B------:R-:W-:Y:S05]  /*0fd0*/  @!P0 BRA `(.L_x_8) ;  /* 0x00000000007c8947 */ /* 0x000fea0003800000 */
[----:B------:R-:W-:Y:S01]  /*0fe0*/  IMAD.MOV R3, RZ, RZ, -R11 ;  /* 0x000000ffff037224 */ /* 0x000fe200078e0a0b */
[----:B------:R-:W-:Y:S01]  /*0ff0*/  DMUL.RP R4, R14, R4 ;  /* 0x000000040e047228 */ /* 0x000fe20000008000 */
[----:B------:R-:W-:-:S06]  /*1000*/  IMAD.MOV.U32 R2, RZ, RZ, RZ ;  /* 0x000000ffff027224 */ /* 0x000fcc00078e00ff */
[----:B------:R-:W-:-:S03]  /*1010*/  DFMA R2, R12, -R2, R14 ;  /* 0x800000020c02722b */ /* 0x000fc6000000000e */
[----:B------:R-:W-:-:S03]  /*1020*/  LOP3.LUT R7, R5, R7, RZ, 0x3c, !PT ;  /* 0x0000000705077212 */ /* 0x000fc600078e3cff */
[----:B------:R-:W-:-:S04]  /*1030*/  IADD3 R2, PT, PT, -R11, -0x43300000, RZ ;  /* 0xbcd000000b027810 */ /* 0x000fc80007ffe1ff */
[----:B------:R-:W-:-:S04]  /*1040*/  FSETP.NEU.AND P0, PT, |R3|, R2, PT ;  /* 0x000000020300720b */ /* 0x000fc80003f0d200 */
[----:B------:R-:W-:Y:S02]  /*1050*/  FSEL R12, R4, R12, !P0 ;  /* 0x0000000c040c7208 */ /* 0x000fe40004000000 */
[----:B------:R-:W-:Y:S01]  /*1060*/  FSEL R13, R7, R13, !P0 ;  /* 0x0000000d070d7208 */ /* 0x000fe20004000000 */
[----:B------:R-:W-:Y:S06]  /*1070*/  BRA `(.L_x_8) ;  /* 0x0000000000547947 */ /* 0x000fec0003800000 */
.L_x_7:
[----:B------:R-:W-:-:S14]  /*1080*/  DSETP.NAN.AND P0, PT, R4, R4, PT ;  /* 0x000000040400722a */ /* 0x000fdc0003f08000 */
[----:B------:R-:W-:Y:S05]  /*1090*/  @P0 BRA `(.L_x_9) ;  /* 0x0000000000440947 */ /* 0x000fea0003800000 */
[----:B------:R-:W-:-:S14]  /*10a0*/  DSETP.NAN.AND P0, PT, R6, R6, PT ;  /* 0x000000060600722a */ /* 0x000fdc0003f08000 */
[----:B------:R-:W-:Y:S05]  /*10b0*/  @P0 BRA `(.L_x_10) ;  /* 0x0000000000300947 */ /* 0x000fea0003800000 */
[----:B------:R-:W-:Y:S01]  /*10c0*/  ISETP.NE.AND P0, PT, R21, R20, PT ;  /* 0x000000141500720c */ /* 0x000fe20003f05270 */
[----:B------:R-:W-:Y:S02]  /*10d0*/  IMAD.MOV.U32 R12, RZ, RZ, 0x0 ;  /* 0x00000000ff0c7424 */ /* 0x000fe400078e00ff */
[----:B------:R-:W-:-:S10]  /*10e0*/  IMAD.MOV.U32 R13, RZ, RZ, -0x80000 ;  /* 0xfff80000ff0d7424 */ /* 0x000fd400078e00ff */
[----:B------:R-:W-:Y:S05]  /*10f0*/  @!P0 BRA `(.L_x_8) ;  /* 0x0000000000348947 */ /* 0x000fea0003800000 */
[----:B------:R-:W-:Y:S02]  /*1100*/  ISETP.NE.AND P0, PT, R21, 0x7ff00000, PT ;  /* 0x7ff000001500780c */ /* 0x000fe40003f05270 */
[----:B------:R-:W-:Y:S02]  /*1110*/  LOP3.LUT R13, R5, 0x80000000, R7, 0x48, !PT ;  /* 0x80000000050d7812 */ /* 0x000fe400078e4807 */
[----:B------:R-:W-:-:S13]  /*1120*/  ISETP.EQ.OR P0, PT, R20, RZ, !P0 ;  /* 0x000000ff1400720c */ /* 0x000fda0004702670 */
[----:B------:R-:W-:Y:S01]  /*1130*/  @P0 LOP3.LUT R2, R13, 0x7ff00000, RZ, 0xfc, !PT ;  /* 0x7ff000000d020812 */ /* 0x000fe200078efcff */
[----:B------:R-:W-:Y:S02]  /*1140*/  @!P0 IMAD.MOV.U32 R12, RZ, RZ, RZ ;  /* 0x000000ffff0c8224 */ /* 0x000fe400078e00ff */
[----:B------:R-:W-:Y:S02]  /*1150*/  @P0 IMAD.MOV.U32 R12, RZ, RZ, RZ ;  /* 0x000000ffff0c0224 */ /* 0x000fe400078e00ff */
[----:B------:R-:W-:Y:S01]  /*1160*/  @P0 IMAD.MOV.U32 R13, RZ, RZ, R2 ;  /* 0x000000ffff0d0224 */ /* 0x000fe200078e0002 */
[----:B------:R-:W-:Y:S06]  /*1170*/  BRA `(.L_x_8) ;  /* 0x0000000000147947 */ /* 0x000fec0003800000 */
.L_x_10:
[----:B------:R-:W-:Y:S01]  /*1180*/  LOP3.LUT R13, R7, 0x80000, RZ, 0xfc, !PT ;  /* 0x00080000070d7812 */ /* 0x000fe200078efcff */
[----:B------:R-:W-:Y:S01]  /*1190*/  IMAD.MOV.U32 R12, RZ, RZ, R6 ;  /* 0x000000ffff0c7224 */ /* 0x000fe200078e0006 */
[----:B------:R-:W-:Y:S06]  /*11a0*/  BRA `(.L_x_8) ;  /* 0x0000000000087947 */ /* 0x000fec0003800000 */
.L_x_9:
[----:B------:R-:W-:Y:S01]  /*11b0*/  LOP3.LUT R13, R5, 0x80000, RZ, 0xfc, !PT ;  /* 0x00080000050d7812 */ /* 0x000fe200078efcff */
[----:B------:R-:W-:-:S07]  /*11c0*/  IMAD.MOV.U32 R12, RZ, RZ, R4 ;  /* 0x000000ffff0c7224 */ /* 0x000fce00078e0004 */
.L_x_8:
[----:B------:R-:W-:Y:S05]  /*11d0*/  BSYNC.RECONVERGENT B1 ;  /* 0x0000000000017941 */ /* 0x000fea0003800200 */
.L_x_6:
[----:B------:R-:W-:Y:S02]  /*11e0*/  IMAD.MOV.U32 R11, RZ, RZ, 0x0 ;  /* 0x00000000ff0b7424 */ /* 0x000fe400078e00ff */
[----:B------:R-:W-:Y:S02]  /*11f0*/  IMAD.MOV.U32 R2, RZ, RZ, R12 ;  /* 0x000000ffff027224 */ /* 0x000fe400078e000c */
[----:B------:R-:W-:Y:S01]  /*1200*/  IMAD.MOV.U32 R3, RZ, RZ, R13 ;  /* 0x000000ffff037224 */ /* 0x000fe200078e000d */
[----:B------:R-:W-:Y:S06]  /*1210*/  RET.REL.NODEC R10 `(_Z4piEsPdiP17curandStateXORWOW) ;  /* 0xffffffec0a787950 */ /* 0x000fec0003c3ffff */
.L_x_11:
[----:B------:R-:W-:-:S00]  /*1220*/  BRA `(.L_x_11) ;  /* 0xfffffffc00fc7947 */ /* 0x000fc0000383ffff */
[----:B------:R-:W-:-:S00]  /*1230*/  NOP ;  /* 0x0000000000007918 */ /* 0x000fc00000000000 */
        /* <DEDUP_REMOVED lines=12> */
.L_x_21:


//--------------------- .text._Z5setupP17curandStateXORWOW --------------------------
	.section	.text._Z5setupP17curandStateXORWOW,"ax",@progbits
	.align	128
        .global         _Z5setupP17curandStateXORWOW
        .type           _Z5setupP17curandStateXORWOW,@function
        .size           _Z5setupP17curandStateXORWOW,(.L_x_23 - _Z5setupP17curandStateXORWOW)
        .other          _Z5setupP17curandStateXORWOW,@"STO_CUDA_ENTRY STV_DEFAULT"
_Z5setupP17curandStateXORWOW:
.text._Z5setupP17curandStateXORWOW:
[----:B------:R-:W-:Y:S01]  /*0000*/  LDC R1, c[0x0][0x37c] ;  /* 0x0000df00ff017b82 */ /* 0x000fe20000000800 */
[----:B------:R-:W0:Y:S07]  /*0010*/  S2R R0, SR_TID.X ;  /* 0x0000000000007919 */ /* 0x000e2e0000002100 */
[----:B------:R-:W0:Y:S01]  /*0020*/  S2UR UR6, SR_CTAID.X ;  /* 0x00000000000679c3 */ /* 0x000e220000002500 */
[----:B------:R-:W1:Y:S01]  /*0030*/  LDCU.64 UR4, c[0x0][0x358] ;  /* 0x00006b00ff0477ac */ /* 0x000e620008000a00 */
[----:B------:R-:W-:Y:S01]  /*0040*/  IMAD.MOV.U32 R2, RZ, RZ, -0x6ee7b9aa ;  /* 0x91184656ff027424 */ /* 0x000fe200078e00ff */
[----:B------:R-:W-:Y:S01]  /*0050*/  BSSY.RECONVERGENT B0, `(.L_x_12) ;  /* 0x00000df000007945 */ /* 0x000fe20003800200 */
[----:B------:R-:W-:-:S02]  /*0060*/  IMAD.MOV.U32 R3, RZ, RZ, -0x4182c8ad ;  /* 0xbe7d3753ff037424 */ /* 0x000fc400078e00ff */
[----:B------:R-:W-:Y:S02]  /*0070*/  IMAD.MOV.U32 R4, RZ, RZ, -0x5d44c025 ;  /* 0xa2bb3fdbff047424 */ /* 0x000fe400078e00ff */
[----:B------:R-:W0:Y:S01]  /*0080*/  LDC R13, c[0x0][0x360] ;  /* 0x0000d800ff0d7b82 */ /* 0x000e220000000800 */
[----:B------:R-:W-:Y:S02]  /*0090*/  IMAD.MOV.U32 R5, RZ, RZ, -0x75bd8fc ;  /* 0xf8a42704ff057424 */ /* 0x000fe400078e00ff */
[----:B------:R-:W-:Y:S02]  /*00a0*/  IMAD.MOV.U32 R8, RZ, RZ, -0x23270784 ;  /* 0xdcd8f87cff087424 */ /* 0x000fe400078e00ff */
[----:B------:R-:W-:-:S03]  /*00b0*/  IMAD.MOV.U32 R9, RZ, RZ, -0x488656a9 ;  /* 0xb779a957ff097424 */ /* 0x000fc600078e00ff */
[----:B------:R-:W2:Y:S01]  /*00c0*/  LDC.64 R6, c[0x0][0x380] ;  /* 0x0000e000ff067b82 */ /* 0x000ea20000000a00 */
[----:B0-----:R-:W-:-:S05]  /*00d0*/  IMAD R13, R13, UR6, R0 ;  /* 0x000000060d0d7c24 */ /* 0x001fca000f8e0200 */
[C---:B------:R-:W-:Y:S01]  /*00e0*/  ISETP.NE.AND P0, PT, R13.reuse, RZ, PT ;  /* 0x000000ff0d00720c */ /* 0x040fe20003f05270 */
[----:B--2---:R-:W-:-:S05]  /*00f0*/  IMAD.WIDE R6, R13, 0x30, R6 ;  /* 0x000000300d067825 */ /* 0x004fca00078e0206 */
[----:B-1----:R0:W-:Y:S04]  /*0100*/  STG.E.64 desc[UR4][R6.64], R2 ;  /* 0x0000000206007986 */ /* 0x0021e8000c101b04 */
[----:B------:R0:W-:Y:S04]  /*0110*/  STG.E.64 desc[UR4][R6.64+0x8], R4 ;  /* 0x0000080406007986 */ /* 0x0001e8000c101b04 */
[----:B------:R0:W-:Y:S01]  /*0120*/  STG.E.64 desc[UR4][R6.64+0x10], R8 ;  /* 0x0000100806007986 */ /* 0x0001e2000c101b04 */
[----:B------:R-:W-:Y:S05]  /*0130*/  @!P0 BRA `(.L_x_13) ;  /* 0x0000000c00408947 */ /* 0x000fea0003800000 */
[----:B------:R-:W-:Y:S01]  /*0140*/  SHF.R.S32.HI R0, RZ, 0x1f, R13 ;  /* 0x0000001fff007819 */ /* 0x000fe2000001140d */
[----:B------:R-:W-:-:S07]  /*0150*/  IMAD.MOV.U32 R12, RZ, RZ, RZ ;  /* 0x000000ffff0c7224 */ /* 0x000fce00078e00ff */
.L_x_19:
[----:B0-----:R-:W-:Y:S01]  /*0160*/  LOP3.LUT R2, R13, 0x3, RZ, 0xc0, !PT ;  /* 0x000000030d027812 */ /* 0x001fe200078ec0ff */
[----:B------:R-:W-:Y:S03]  /*0170*/  BSSY.RECONVERGENT B1, `(.L_x_14) ;  /* 0x00000c6000017945 */ /* 0x000fe60003800200 */
[----:B------:R-:W-:-:S04]  /*0180*/  ISETP.NE.U32.AND P0, PT, R2, RZ, PT ;  /* 0x000000ff0200720c */ /* 0x000fc80003f05070 */
[----:B------:R-:W-:-:S13]  /*0190*/  ISETP.NE.AND.EX P0, PT, RZ, RZ, PT, P0 ;  /* 0x000000ffff00720c */ /* 0x000fda0003f05300 */
[----:B------:R-:W-:Y:S05]  /*01a0*/  @!P0 BRA `(.L_x_15) ;  /* 0x0000000c00088947 */ /* 0x000fea0003800000 */
[----:B------:R-:W0:Y:S01]  /*01b0*/  LDC.64 R8, c[0x4][RZ] ;  /* 0x01000000ff087b82 */ /* 0x000e220000000a00 */
[----:B------:R-:W-:Y:S02]  /*01c0*/  IMAD.MOV.U32 R14, RZ, RZ, RZ ;  /* 0x000000ffff0e7224 */ /* 0x000fe400078e00ff */
[----:B0-----:R-:W-:-:S07]  /*01d0*/  IMAD.WIDE.U32 R8, R12, 0xc80, R8 ;  /* 0x00000c800c087825 */ /* 0x001fce00078e0008 */
.L_x_18:
[----:B0-----:R-:W-:Y:S01]  /*01e0*/  IMAD.MOV.U32 R15, RZ, RZ, RZ ;  /* 0x000000ffff0f7224 */ /* 0x001fe200078e00ff */
[----:B------:R-:W-:Y:S01]  /*01f0*/  CS2R R2, SRZ ;  /* 0x0000000000027805 */ /* 0x000fe2000001ff00 */
[----:B------:R-:W-:Y:S01]  /*0200*/  IMAD.MOV.U32 R17, RZ, RZ, RZ ;  /* 0x000000ffff117224 */ /* 0x000fe200078e00ff */
[----:B------:R-:W-:-:S07]  /*0210*/  CS2R R4, SRZ ;  /* 0x0000000000047805 */ /* 0x000fce000001ff00 */
.L_x_17:
[----:B------:R-:W-:-:S05]  /*0220*/  IMAD.WIDE.U32 R10, R17, 0x4, R6 ;  /* 0x00000004110a7825 */ /* 0x000fca00078e0006 */
[----:B------:R0:W5:Y:S01]  /*0230*/  LDG.E R16, desc[UR4][R10.64+0x4] ;  /* 0x000004040a107981 */ /* 0x000162000c1e1900 */
[----:B------:R-:W-:-:S07]  /*0240*/  IMAD.MOV.U32 R19, RZ, RZ, RZ ;  /* 0x000000ffff137224 */ /* 0x000fce00078e00ff */
.L_x_16:
[----:B-----5:R-:W-:Y:S01]  /*0250*/  SHF.R.U32.HI R24, RZ, R19, R16 ;  /* 0x00000013ff187219 */ /* 0x020fe20000011610 */
[----:B0-----:R-:W-:-:S03]  /*0260*/  IMAD.SHL.U32 R10, R17, 0x20, RZ ;  /* 0x00000020110a7824 */ /* 0x001fc600078e00ff */
[----:B------:R-:W-:Y:S01]  /*0270*/  LOP3.LUT R11, R24, 0x1, RZ, 0xc0, !PT ;  /* 0x00000001180b7812 */ /* 0x000fe200078ec0ff */
[----:B------:R-:W-:-:S03]  /*0280*/  IMAD.IADD R10, R10, 0x1, R19 ;  /* 0x000000010a0a7824 */ /* 0x000fc600078e0213 */
[----:B------:R-:W-:Y:S01]  /*0290*/  ISETP.NE.U32.AND P0, PT, R11, 0x1, PT ;  /* 0x000000010b00780c */ /* 0x000fe20003f05070 */
[----:B------:R-:W-:-:S03]  /*02a0*/  IMAD R11, R10, 0x5, RZ ;  /* 0x000000050a0b7824 */ /* 0x000fc600078e02ff */
[----:B------:R-:W-:Y:S01]  /*02b0*/  R2P PR, R24, 0x7e ;  /* 0x0000007e18007804 */ /* 0x000fe20000000000 */
[----:B------:R-:W-:-:S08]  /*02c0*/  IMAD.WIDE.U32 R10, R11, 0x4, R8 ;  /* 0x000000040b0a7825 */ /* 0x000fd000078e0008 */
[----:B------:R-:W2:Y:S04]  /*02d0*/  @!P0 LDG.E R18, desc[UR4][R10.64] ;  /* 0x000000040a128981 */ /* 0x000ea8000c1e1900 */
[----:B------:R-:W3:Y:S04]  /*02e0*/  @!P0 LDG.E R20, desc[UR4][R10.64+0x10] ;  /* 0x000010040a148981 */ /* 0x000ee8000c1e1900 */
[----:B------:R-:W4:Y:S04]  /*02f0*/  @P1 LDG.E R22, desc[UR4][R10.64+0x14] ;  /* 0x000014040a161981 */ /* 0x000f28000c1e1900 */
[----:B------:R-:W4:Y:S04]  /*0300*/  @P2 LDG.E R26, desc[UR4][R10.64+0x28] ;  /* 0x000028040a1a2981 */ /* 0x000f28000c1e1900 */
[----:B------:R-:W4:Y:S04]  /*0310*/  @!P0 LDG.E R21, desc[UR4][R10.64+0x4] ;  /* 0x000004040a158981 */ /* 0x000f28000c1e1900 */
[----:B------:R-:W4:Y:S04]  /*0320*/  @!P0 LDG.E R23, desc[UR4][R10.64+0xc] ;  /* 0x00000c040a178981 */ /* 0x000f28000c1e1900 */
[----:B------:R-:W4:Y:S04]  /*0330*/  @P1 LDG.E R25, desc[UR4][R10.64+0x18] ;  /* 0x000018040a191981 */ /* 0x000f28000c1e1900 */
[----:B------:R-:W4:Y:S04]  /*0340*/  @P3 LDG.E R28, desc[UR4][R10.64+0x3c] ;  /* 0x00003c040a1c3981 */ /* 0x000f28000c1e1900 */
[----:B------:R-:W4:Y:S01]  /*0350*/  @P6 LDG.E R27, desc[UR4][R10.64+0x7c] ;  /* 0x00007c040a1b6981 */ /* 0x000f22000c1e1900 */
[----:B--2---:R-:W-:-:S03]  /*0360*/  @!P0 LOP3.LUT R15, R15, R18, RZ, 0x3c, !PT ;  /* 0x000000120f0f8212 */ /* 0x004fc600078e3cff */
[----:B------:R-:W2:Y:S01]  /*0370*/  @!P0 LDG.E R18, desc[UR4][R10.64+0x8] ;  /* 0x000008040a128981 */ /* 0x000ea2000c1e1900 */
[----:B---3--:R-:W-:-:S03]  /*0380*/  @!P0 LOP3.LUT R3, R3, R20, RZ, 0x3c, !PT ;  /* 0x0000001403038212 */ /* 0x008fc600078e3cff */
[----:B------:R-:W3:Y:S01]  /*0390*/  @P1 LDG.E R20, desc[UR4][R10.64+0x24] ;  /* 0x000024040a141981 */ /* 0x000ee2000c1e1900 */
[----:B----4-:R-:W-:-:S03]  /*03a0*/  @P1 LOP3.LUT R15, R15, R22, RZ, 0x3c, !PT ;  /* 0x000000160f0f1212 */ /* 0x010fc600078e3cff */
[----:B------:R-:W4:Y:S01]  /*03b0*/  @P2 LDG.E R22, desc[UR4][R10.64+0x38] ;  /* 0x000038040a162981 */ /* 0x000f22000c1e1900 */
[----:B------:R-:W-:-:S03]  /*03c0*/  @P2 LOP3.LUT R15, R15, R26, RZ, 0x3c, !PT ;  /* 0x0000001a0f0f2212 */ /* 0x000fc600078e3cff */
[----:B------:R-:W4:Y:S01]  /*03d0*/  @P4 LDG.E R26, desc[UR4][R10.64+0x50] ;  /* 0x000050040a1a4981 */ /* 0x000f22000c1e1900 */
[----:B------:R-:W-:-:S03]  /*03e0*/  @!P0 LOP3.LUT R4, R4, R21, RZ, 0x3c, !PT ;  /* 0x0000001504048212 */ /* 0x000fc600078e3cff */
[----:B------:R-:W4:Y:S01]  /*03f0*/  @P1 LDG.E R21, desc[UR4][R10.64+0x20] ;  /* 0x000020040a151981 */ /* 0x000f22000c1e1900 */
[----:B------:R-:W-:-:S03]  /*0400*/  @!P0 LOP3.LUT R2, R2, R23, RZ, 0x3c, !PT ;  /* 0x0000001702028212 */ /* 0x000fc600078e3cff */
[----:B------:R-:W4:Y:S01]  /*0410*/  @P2 LDG.E R23, desc[UR4][R10.64+0x2c] ;  /* 0x00002c040a172981 */ /* 0x000f22000c1e1900 */
[----:B------:R-:W-:-:S03]  /*0420*/  @P1 LOP3.LUT R4, R4, R25, RZ, 0x3c, !PT ;  /* 0x0000001904041212 */ /* 0x000fc600078e3cff */
[----:B------:R-:W4:Y:S01]  /*0430*/  @P2 LDG.E R25, desc[UR4][R10.64+0x34] ;  /* 0x000034040a192981 */ /* 0x000f22000c1e1900 */
[----:B--2---:R-:W-:-:S03]  /*0440*/  @!P0 LOP3.LUT R5, R5, R18, RZ, 0x3c, !PT ;  /* 0x0000001205058212 */ /* 0x004fc600078e3cff */
[----:B------:R-:W2:Y:S01]  /*0450*/  @P1 LDG.E R18, desc[UR4][R10.64+0x1c] ;  /* 0x00001c040a121981 */ /* 0x000ea2000c1e1900 */
[----:B---3--:R-:W-:-:S03]  /*0460*/  @P1 LOP3.LUT R3, R3, R20, RZ, 0x3c, !PT ;  /* 0x0000001403031212 */ /* 0x008fc600078e3cff */
[----:B------:R-:W3:Y:S01]  /*0470*/  @P2 LDG.E R20, desc[UR4][R10.64+0x30] ;  /* 0x000030040a142981 */ /* 0x000ee2000c1e1900 */
[----:B----4-:R-:W-:-:S03]  /*0480*/  @P2 LOP3.LUT R3, R3, R22, RZ, 0x3c, !PT ;  /* 0x0000001603032212 */ /* 0x010fc600078e3cff */
[----:B------:R-:W4:Y:S01]  /*0490*/  @P3 LDG.E R22, desc[UR4][R10.64+0x4c] ;  /* 0x00004c040a163981 */ /* 0x000f22000c1e1900 */
[----:B------:R-:W-:-:S04]  /*04a0*/  @P3 LOP3.LUT R15, R15, R28, RZ, 0x3c, !PT ;  /* 0x0000001c0f0f3212 */ /* 0x000fc800078e3cff */
[----:B------:R-:W-:Y:S02]  /*04b0*/  @P4 LOP3.LUT R15, R15, R26, RZ, 0x3c, !PT ;  /* 0x0000001a0f0f4212 */ /* 0x000fe400078e3cff */
[----:B------:R-:W-:Y:S01]  /*04c0*/  @P1 LOP3.LUT R2, R2, R21, RZ, 0x3c, !PT ;  /* 0x0000001502021212 */ /* 0x000fe200078e3cff */
[----:B------:R-:W4:Y:S04]  /*04d0*/  @P5 LDG.E R26, desc[UR4][R10.64+0x64] ;  /* 0x000064040a1a5981 */ /* 0x000f28000c1e1900 */
[----:B------:R-:W4:Y:S01]  /*04e0*/  @P3 LDG.E R21, desc[UR4][R10.64+0x40] ;  /* 0x000040040a153981 */ /* 0x000f22000c1e1900 */
[----:B------:R-:W-:Y:S02]  /*04f0*/  @P2 LOP3.LUT R4, R4, R23, RZ, 0x3c, !PT ;  /* 0x0000001704042212 */ /* 0x000fe400078e3cff */
[----:B------:R-:W-:Y:S01]  /*0500*/  @P2 LOP3.LUT R2, R2, R25, RZ, 0x3c, !PT ;  /* 0x0000001902022212 */ /* 0x000fe200078e3cff */
[----:B------:R-:W4:Y:S04]  /*0510*/  @P3 LDG.E R23, desc[UR4][R10.64+0x48] ;  /* 0x000048040a173981 */ /* 0x000f28000c1e1900 */
[----:B------:R-:W4:Y:S01]  /*0520*/  @P4 LDG.E R25, desc[UR4][R10.64+0x54] ;  /* 0x000054040a194981 */ /* 0x000f22000c1e1900 */
[----:B--2---:R-:W-:-:S03]  /*0530*/  @P1 LOP3.LUT R5, R5, R18, RZ, 0x3c, !PT ;  /* 0x0000001205051212 */ /* 0x004fc600078e3cff */
[----:B------:R-:W2:Y:S01]  /*0540*/  @P3 LDG.E R18, desc[UR4][R10.64+0x44] ;  /* 0x000044040a123981 */ /* 0x000ea2000c1e1900 */
[----:B---3--:R-:W-:-:S03]  /*0550*/  @P2 LOP3.LUT R5, R5, R20, RZ, 0x3c, !PT ;  /* 0x0000001405052212 */ /* 0x008fc600078e3cff */
[----:B------:R-:W3:Y:S01]  /*0560*/  @P4 LDG.E R20, desc[UR4][R10.64+0x58] ;  /* 0x000058040a144981 */ /* 0x000ee2000c1e1900 */
[----:B----4-:R-:W-:-:S03]  /*0570*/  @P3 LOP3.LUT R3, R3, R22, RZ, 0x3c, !PT ;  /* 0x0000001603033212 */ /* 0x010fc600078e3cff */
[----:B------:R-:W4:Y:S01]  /*0580*/  @P4 LDG.E R22, desc[UR4][R10.64+0x60] ;  /* 0x000060040a164981 */ /* 0x000f22000c1e1900 */
[----:B------:R-:W-:Y:S02]  /*0590*/  LOP3.LUT P0, RZ, R24, 0x80, RZ, 0xc0, !PT ;  /* 0x0000008018ff7812 */ /* 0x000fe4000780c0ff */
[----:B------:R-:W-:Y:S02]  /*05a0*/  @P5 LOP3.LUT R15, R15, R26, RZ, 0x3c, !PT ;  /* 0x0000001a0f0f5212 */ /* 0x000fe400078e3cff */
[----:B------:R-:W4:Y:S01]  /*05b0*/  @P6 LDG.E R26, desc[UR4][R10.64+0x78] ;  /* 0x000078040a1a6981 */ /* 0x000f22000c1e1900 */
[----:B------:R-:W-:-:S03]  /*05c0*/  @P3 LOP3.LUT R4, R4, R21, RZ, 0x3c, !PT ;  /* 0x0000001504043212 */ /* 0x000fc600078e3cff */
[----:B------:R-:W4:Y:S01]  /*05d0*/  @P4 LDG.E R21, desc[UR4][R10.64+0x5c] ;  /* 0x00005c040a154981 */ /* 0x000f22000c1e1900 */
[----:B------:R-:W-:-:S03]  /*05e0*/  @P3 LOP3.LUT R2, R2, R23, RZ, 0x3c, !PT ;  /* 0x0000001702023212 */ /* 0x000fc600078e3cff */
[----:B------:R-:W4:Y:S01]  /*05f0*/  @P5 LDG.E R23, desc[UR4][R10.64+0x68] ;  /* 0x000068040a175981 */ /* 0x000f22000c1e1900 */
[----:B------:R-:W-:-:S03]  /*0600*/  @P4 LOP3.LUT R4, R4, R25, RZ, 0x3c, !PT ;  /* 0x0000001904044212 */ /* 0x000fc600078e3cff */
[----:B------:R-:W4:Y:S01]  /*0610*/  @P5 LDG.E R25, desc[UR4][R10.64+0x70] ;  /* 0x000070040a195981 */ /* 0x000f22000c1e1900 */
[----:B--2---:R-:W-:-:S03]  /*0620*/  @P3 LOP3.LUT R5, R5, R18, RZ, 0x3c, !PT ;  /* 0x0000001205053212 */ /* 0x004fc600078e3cff */
[----:B------:R-:W2:Y:S01]  /*0630*/  @P5 LDG.E R18, desc[UR4][R10.64+0x6c] ;  /* 0x00006c040a125981 */ /* 0x000ea2000c1e1900 */
[----:B---3--:R-:W-:-:S03]  /*0640*/  @P4 LOP3.LUT R5, R5, R20, RZ, 0x3c, !PT ;  /* 0x0000001405054212 */ /* 0x008fc600078e3cff */
[----:B------:R-:W3:Y:S01]  /*0650*/  @P5 LDG.E R20, desc[UR4][R10.64+0x74] ;  /* 0x000074040a145981 */ /* 0x000ee2000c1e1900 */
[----:B----4-:R-:W-:-:S03]  /*0660*/  @P4 LOP3.LUT R3, R3, R22, RZ, 0x3c, !PT ;  /* 0x0000001603034212 */ /* 0x010fc600078e3cff */
[----:B------:R-:W4:Y:S01]  /*0670*/  @P0 LDG.E R22, desc[UR4][R10.64+0x8c] ;  /* 0x00008c040a160981 */ /* 0x000f22000c1e1900 */
[----:B------:R-:W-:-:S03]  /*0680*/  @P6 LOP3.LUT R15, R15, R26, RZ, 0x3c, !PT ;  /* 0x0000001a0f0f6212 */ /* 0x000fc600078e3cff */
        /* <DEDUP_REMOVED lines=13> */
[----:B------:R-:W-:Y:S02]  /*0760*/  @P6 LOP3.LUT R4, R4, R27, RZ, 0x3c, !PT ;  /* 0x0000001b04046212 */ /* 0x000fe400078e3cff */
[----:B------:R-:W-:Y:S02]  /*0770*/  @P6 LOP3.LUT R2, R2, R21, RZ, 0x3c, !PT ;  /* 0x0000001502026212 */ /* 0x000fe400078e3cff */
[----:B------:R-:W-:Y:S02]  /*0780*/  @P0 LOP3.LUT R4, R4, R23, RZ, 0x3c, !PT ;  /* 0x0000001704040212 */ /* 0x000fe400078e3cff */
[----:B------:R-:W-:Y:S02]  /*0790*/  @P0 LOP3.LUT R2, R2, R25, RZ, 0x3c, !PT ;  /* 0x0000001902020212 */ /* 0x000fe400078e3cff */
[----:B--2---:R-:W-:Y:S02]  /*07a0*/  @P6 LOP3.LUT R5, R5, R18, RZ, 0x3c, !PT ;  /* 0x0000001205056212 */ /* 0x004fe400078e3cff */
[----:B---3--:R-:W-:-:S02]  /*07b0*/  @P6 LOP3.LUT R3, R3, R20, RZ, 0x3c, !PT ;  /* 0x0000001403036212 */ /* 0x008fc400078e3cff */
[----:B----4-:R-:W-:Y:S02]  /*07c0*/  @P0 LOP3.LUT R5, R5, R22, RZ, 0x3c, !PT ;  /* 0x0000001605050212 */ /* 0x010fe400078e3cff */
[----:B------:R-:W-:Y:S02]  /*07d0*/  @P0 LOP3.LUT R3, R3, R26, RZ, 0x3c, !PT ;  /* 0x0000001a03030212 */ /* 0x000fe400078e3cff */
[----:B------:R-:W-:-:S13]  /*07e0*/  R2P PR, R24.B1, 0x7f ;  /* 0x0000007f18007804 */ /* 0x000fda0000001000 */
[----:B------:R-:W2:Y:S04]  /*07f0*/  @P0 LDG.E R18, desc[UR4][R10.64+0xa0] ;  /* 0x0000a0040a120981 */ /* 0x000ea8000c1e1900 */
[----:B------:R-:W3:Y:S04]  /*0800*/  @P1 LDG.E R22, desc[UR4][R10.64+0xb4] ;  /* 0x0000b4040a161981 */ /* 0x000ee8000c1e1900 */
[----:B------:R-:W4:Y:S04]  /*0810*/  @P2 LDG.E R26, desc[UR4][R10.64+0xc8] ;  /* 0x0000c8040a1a2981 */ /* 0x000f28000c1e1900 */
[----:B------:R-:W4:Y:S04]  /*0820*/  @P3 LDG.E R28, desc[UR4][R10.64+0xdc] ;  /* 0x0000dc040a1c3981 */ /* 0x000f28000c1e1900 */
[----:B------:R-:W4:Y:S04]  /*0830*/  @P0 LDG.E R23, desc[UR4][R10.64+0xa4] ;  /* 0x0000a4040a170981 */ /* 0x000f28000c1e1900 */
[----:B------:R-:W4:Y:S04]  /*0840*/  @P0 LDG.E R20, desc[UR4][R10.64+0xa8] ;  /* 0x0000a8040a140981 */ /* 0x000f28000c1e1900 */
[----:B------:R-:W4:Y:S04]  /*0850*/  @P4 LDG.E R25, desc[UR4][R10.64+0xf0] ;  /* 0x0000f0040a194981 */ /* 0x000f28000c1e1900 */
        /* <DEDUP_REMOVED lines=21> */
[----:B------:R-:W-:Y:S02]  /*09b0*/  LOP3.LUT P0, RZ, R24, 0x8000, RZ, 0xc0, !PT ;  /* 0x0000800018ff7812 */ /* 0x000fe4000780c0ff */
[----:B----4-:R-:W-:Y:S01]  /*09c0*/  @P5 LOP3.LUT R15, R15, R26, RZ, 0x3c, !PT ;  /* 0x0000001a0f0f5212 */ /* 0x010fe200078e3cff */
[----:B------:R-:W4:Y:S04]  /*09d0*/  @P3 LDG.E R24, desc[UR4][R10.64+0xe4] ;  /* 0x0000e4040a183981 */ /* 0x000f28000c1e1900 */
[----:B------:R-:W2:Y:S01]  /*09e0*/  @P6 LDG.E R26, desc[UR4][R10.64+0x118] ;  /* 0x000118040a1a6981 */ /* 0x000ea2000c1e1900 */
        /* <DEDUP_REMOVED lines=8> */
[----:B---3--:R-:W-:-:S03]  /*0a70*/  @P2 LOP3.LUT R3, R3, R22, RZ, 0x3c, !PT ;  /* 0x0000001603032212 */ /* 0x008fc600078e3cff */
[----:B------:R-:W3:Y:S01]  /*0a80*/  @P4 LDG.E R22, desc[UR4][R10.64+0x100] ;  /* 0x000100040a164981 */ /* 0x000ee2000c1e1900 */
[----:B--2---:R-:W-:-:S03]  /*0a90*/  @P6 LOP3.LUT R15, R15, R26, RZ, 0x3c, !PT ;  /* 0x0000001a0f0f6212 */ /* 0x004fc600078e3cff */
[----:B------:R-:W2:Y:S01]  /*0aa0*/  @P0 LDG.E R26, desc[UR4][R10.64+0x12c] ;  /* 0x00012c040a1a0981 */ /* 0x000ea2000c1e1900 */
[----:B----4-:R-:W-:-:S03]  /*0ab0*/  @P2 LOP3.LUT R2, R2, R23, RZ, 0x3c, !PT ;  /* 0x0000001702022212 */ /* 0x010fc600078e3cff */
[----:B------:R-:W4:Y:S01]  /*0ac0*/  @P4 LDG.E R23, desc[UR4][R10.64+0xfc] ;  /* 0x0000fc040a174981 */ /* 0x000f22000c1e1900 */
[----:B------:R-:W-:-:S03]  /*0ad0*/  @P2 LOP3.LUT R5, R5, R20, RZ, 0x3c, !PT ;  /* 0x0000001405052212 */ /* 0x000fc600078e3cff */
[----:B------:R-:W4:Y:S01]  /*0ae0*/  @P4 LDG.E R20, desc[UR4][R10.64+0xf8] ;  /* 0x0000f8040a144981 */ /* 0x000f22000c1e1900 */
[----:B------:R-:W-:Y:S02]  /*0af0*/  @P3 LOP3.LUT R2, R2, R27, RZ, 0x3c, !PT ;  /* 0x0000001b02023212 */ /* 0x000fe400078e3cff */
[----:B------:R-:W-:Y:S01]  /*0b00*/  @P3 LOP3.LUT R4, R4, R25, RZ, 0x3c, !PT ;  /* 0x0000001904043212 */ /* 0x000fe200078e3cff */
[----:B------:R-:W4:Y:S01]  /*0b10*/  @P5 LDG.E R27, desc[UR4][R10.64+0x110] ;  /* 0x000110040a1b5981 */ /* 0x000f22000c1e1900 */
[----:B------:R-:W-:-:S03]  /*0b20*/  @P3 LOP3.LUT R5, R5, R24, RZ, 0x3c, !PT ;  /* 0x0000001805053212 */ /* 0x000fc600078e3cff */
[----:B------:R-:W4:Y:S04]  /*0b30*/  @P5 LDG.E R25, desc[UR4][R10.64+0x108] ;  /* 0x000108040a195981 */ /* 0x000f28000c1e1900 */
        /* <DEDUP_REMOVED lines=19> */
[----:B------:R-:W-:-:S05]  /*0c70*/  VIADD R19, R19, 0x10 ;  /* 0x0000001013137836 */ /* 0x000fca0000000000 */
[----:B------:R-:W-:Y:S02]  /*0c80*/  ISETP.NE.AND P1, PT, R19, 0x20, PT ;  /* 0x000000201300780c */ /* 0x000fe40003f25270 */
[----:B------:R-:W-:Y:S02]  /*0c90*/  @P5 LOP3.LUT R3, R3, R18, RZ, 0x3c, !PT ;  /* 0x0000001203035212 */ /* 0x000fe400078e3cff */
[----:B------:R-:W-:Y:S02]  /*0ca0*/  @P6 LOP3.LUT R4, R4, R21, RZ, 0x3c, !PT ;  /* 0x0000001504046212 */ /* 0x000fe400078e3cff */
[----:B---3--:R-:W-:-:S04]  /*0cb0*/  @P6 LOP3.LUT R3, R3, R22, RZ, 0x3c, !PT ;  /* 0x0000001603036212 */ /* 0x008fc800078e3cff */
[----:B--2---:R-:W-:Y:S02]  /*0cc0*/  @P0 LOP3.LUT R3, R3, R26, RZ, 0x3c, !PT ;  /* 0x0000001a03030212 */ /* 0x004fe400078e3cff */
[----:B----4-:R-:W-:Y:S02]  /*0cd0*/  @P6 LOP3.LUT R2, R2, R23, RZ, 0x3c, !PT ;  /* 0x0000001702026212 */ /* 0x010fe400078e3cff */
[----:B------:R-:W-:Y:S02]  /*0ce0*/  @P6 LOP3.LUT R5, R5, R20, RZ, 0x3c, !PT ;  /* 0x0000001405056212 */ /* 0x000fe400078e3cff */
[----:B------:R-:W-:Y:S02]  /*0cf0*/  @P0 LOP3.LUT R2, R2, R27, RZ, 0x3c, !PT ;  /* 0x0000001b02020212 */ /* 0x000fe400078e3cff */
[----:B------:R-:W-:Y:S02]  /*0d00*/  @P0 LOP3.LUT R4, R4, R25, RZ, 0x3c, !PT ;  /* 0x0000001904040212 */ /* 0x000fe400078e3cff */
[----:B------:R-:W-:Y:S01]  /*0d10*/  @P0 LOP3.LUT R5, R5, R24, RZ, 0x3c, !PT ;  /* 0x0000001805050212 */ /* 0x000fe200078e3cff */
[----:B------:R-:W-:Y:S06]  /*0d20*/  @P1 BRA `(.L_x_16) ;  /* 0xfffffff400481947 */ /* 0x000fec000383ffff */
[----:B------:R-:W-:-:S05]  /*0d30*/  VIADD R17, R17, 0x1 ;  /* 0x0000000111117836 */ /* 0x000fca0000000000 */
[----:B------:R-:W-:-:S13]  /*0d40*/  ISETP.NE.AND P0, PT, R17, 0x5, PT ;  /* 0x000000051100780c */ /* 0x000fda0003f05270 */
[----:B------:R-:W-:Y:S05]  /*0d50*/  @P0 BRA `(.L_x_17) ;  /* 0xfffffff400300947 */ /* 0x000fea000383ffff */
[----:B------:R0:W-:Y:S01]  /*0d60*/  STG.E.64 desc[UR4][R6.64+0x8], R4 ;  /* 0x0000080406007986 */ /* 0x0001e2000c101b04 */
[----:B------:R-:W-:Y:S01]  /*0d70*/  VIADD R14, R14, 0x1 ;  /* 0x000000010e0e7836 */ /* 0x000fe20000000000 */
[----:B------:R-:W-:Y:S02]  /*0d80*/  LOP3.LUT R11, R13, 0x3, RZ, 0xc0, !PT ;  /* 0x000000030d0b7812 */ /* 0x000fe400078ec0ff */
[----:B------:R0:W-:Y:S02]  /*0d90*/  STG.E.64 desc[UR4][R6.64+0x10], R2 ;  /* 0x0000100206007986 */ /* 0x0001e4000c101b04 */
[----:B------:R-:W-:Y:S02]  /*0da0*/  ISETP.GE.U32.AND P0, PT, R14, R11, PT ;  /* 0x0000000b0e00720c */ /* 0x000fe40003f06070 */
[----:B------:R0:W-:Y:S11]  /*0db0*/  STG.E desc[UR4][R6.64+0x4], R15 ;  /* 0x0000040f06007986 */ /* 0x0001f6000c101904 */
[----:B------:R-:W-:Y:S05]  /*0dc0*/  @!P0 BRA `(.L_x_18) ;  /* 0xfffffff400048947 */ /* 0x000fea000383ffff */
.L_x_15:
[----:B------:R-:W-:Y:S05]  /*0dd0*/  BSYNC.RECONVERGENT B1 ;  /* 0x0000000000017941 */ /* 0x000fea0003800200 */
.L_x_14:
[C---:B------:R-:W-:Y:S01]  /*0de0*/  ISETP.GT.U32.AND P0, PT, R13.reuse, 0x3, PT ;  /* 0x000000030d00780c */ /* 0x040fe20003f04070 */
[----:B------:R-:W-:Y:S01]  /*0df0*/  VIADD R12, R12, 0x1 ;  /* 0x000000010c0c7836 */ /* 0x000fe20000000000 */
[--C-:B------:R-:W-:Y:S02]  /*0e00*/  SHF.R.U64 R13, R13, 0x2, R0.reuse ;  /* 0x000000020d0d7819 */ /* 0x100fe40000001200 */
[----:B------:R-:W-:Y:S02]  /*0e10*/  ISETP.GT.U32.AND.EX P0, PT, R0, RZ, PT, P0 ;  /* 0x000000ff0000720c */ /* 0x000fe40003f04100 */
[----:B------:R-:W-:-:S11]  /*0e20*/  SHF.R.U32.HI R0, RZ, 0x2, R0 ;  /* 0x00000002ff007819 */ /* 0x000fd60000011600 */
[----:B------:R-:W-:Y:S05]  /*0e30*/  @P0 BRA `(.L_x_19) ;  /* 0xfffffff000c80947 */ /* 0x000fea000383ffff */
.L_x_13:
[----:B------:R-:W-:Y:S05]  /*0e40*/  BSYNC.RECONVERGENT B0 ;  /* 0x0000000000007941 */ /* 0x000fea0003800200 */
.L_x_12:
[----:B------:R-:W-:Y:S04]  /*0e50*/  STG.E.64 desc[UR4][R6.64+0x18], RZ ;  /* 0x000018ff06007986 */ /* 0x000fe8000c101b04 */
[----:B------:R-:W-:Y:S04]  /*0e60*/  STG.E desc[UR4][R6.64+0x20], RZ ;  /* 0x000020ff06007986 */ /* 0x000fe8000c101904 */
[----:B------:R-:W-:Y:S01]  /*0e70*/  STG.E.64 desc[UR4][R6.64+0x28], RZ ;  /* 0x000028ff06007986 */ /* 0x000fe2000c101b04 */
[----:B------:R-:W-:Y:S05]  /*0e80*/  EXIT ;  /* 0x000000000000794d */ /* 0x000fea0003800000 */
.L_x_20:
        /* <DEDUP_REMOVED lines=15> */
.L_x_23:


//--------------------- .nv.global.init           --------------------------
	.section	.nv.global.init,"aw",@progbits
	.align	4
.nv.global.init:
	.type		mrg32k3aM1SubSeq,@object
	.size		mrg32k3aM1SubSeq,(mrg32k3aM2SubSeq - mrg32k3aM1SubSeq)
mrg32k3aM1SubSeq:
        /*0000*/ 	.byte	0x0b, 0xcc, 0xee, 0x04, 0x73, 0x29, 0x8b, 0x6f, 0xf6, 0x53, 0x03, 0xf6, 0x23, 0xf6, 0xea, 0xda
        /* <DEDUP_REMOVED lines=125> */
	.type		mrg32k3aM2SubSeq,@object
	.size		mrg32k3aM2SubSeq,(mrg32k3aM1 - mrg32k3aM2SubSeq)
mrg32k3aM2SubSeq:
        /* <DEDUP_REMOVED lines=126> */
	.type		mrg32k3aM1,@object
	.size		mrg32k3aM1,(mrg32k3aM1Seq - mrg32k3aM1)
mrg32k3aM1:
        /* <DEDUP_REMOVED lines=144> */
	.type		mrg32k3aM1Seq,@object
	.size		mrg32k3aM1Seq,(mrg32k3aM2 - mrg32k3aM1Seq)
mrg32k3aM1Seq:
        /* <DEDUP_REMOVED lines=144> */
	.type		mrg32k3aM2,@object
	.size		mrg32k3aM2,(mrg32k3aM2Seq - mrg32k3aM2)
mrg32k3aM2:
        /* <DEDUP_REMOVED lines=144> */
	.type		mrg32k3aM2Seq,@object
	.size		mrg32k3aM2Seq,(precalc_xorwow_matrix - mrg32k3aM2Seq)
mrg32k3aM2Seq:
        /* <DEDUP_REMOVED lines=144> */
	.type		precalc_xorwow_matrix,@object
	.size		precalc_xorwow_matrix,(precalc_xorwow_offset_matrix - precalc_xorwow_matrix)
precalc_xorwow_matrix:
        /* <DEDUP_REMOVED lines=6400> */
	.type		precalc_xorwow_offset_matrix,@object
	.size		precalc_xorwow_offset_matrix,(.L_1 - precalc_xorwow_offset_matrix)
precalc_xorwow_offset_matrix:
        /* <DEDUP_REMOVED lines=6400> */
.L_1:


//--------------------- .nv.shared.reserved.0     --------------------------
	.section	.nv.shared.reserved.0,"aw",@nobits
	.weak		__nv_reservedSMEM_offset_0_alias
	.size		__nv_reservedSMEM_offset_0_alias, 0, 64
	.other		__nv_reservedSMEM_offset_0_alias,@"STO_CUDA_RESERVED_SHARED STV_DEFAULT"
__nv_reservedSMEM_offset_0_alias:
	.zero		0
	.zero		64


//--------------------- .nv.constant0._Z4piEsPdiP17curandStateXORWOW --------------------------
	.section	.nv.constant0._Z4piEsPdiP17curandStateXORWOW,"a",@progbits
	.sectionflags	@""
	.align	4
.nv.constant0._Z4piEsPdiP17curandStateXORWOW:
	.zero		920


//--------------------- .nv.constant0._Z5setupP17curandStateXORWOW --------------------------
	.section	.nv.constant0._Z5setupP17curandStateXORWOW,"a",@progbits
	.sectionflags	@""
	.align	4
.nv.constant0._Z5setupP17curandStateXORWOW:
	.zero		904


//--------------------- SYMBOLS --------------------------

	.type		.nv.reservedSmem.offset0,@object
	.size		.nv.reservedSmem.offset0,0x4
